//
// Generated by NVIDIA NVVM Compiler
//
// Compiler Build ID: CL-36424714
// Cuda compilation tools, release 13.0, V13.0.88
// Based on NVVM 20.0.0
//

.version 9.0
.target sm_100
.address_size 64

	// .globl	_ZN3cub18CUB_300001_SM_10006detail11EmptyKernelIvEEvv
// _ZZN3cub18CUB_300001_SM_10006detail11scan_by_key21DeviceScanByKeyKernelINS2_10policy_hubIPiii9CustomMinE10Policy1000ES5_S5_S5_NS0_24ReduceByKeyScanTileStateIiiLb1EEE11CustomEqualS6_ijiiEEvT0_PT9_T1_T2_T3_iT4_T5_T6_T7_E12temp_storage has been demoted
.global .align 1 .b8 _ZN34_INTERNAL_3400d55f_4_k_cu__Z4testv4cuda3std3__45__cpo5beginE[1];
.global .align 1 .b8 _ZN34_INTERNAL_3400d55f_4_k_cu__Z4testv4cuda3std3__45__cpo3endE[1];
.global .align 1 .b8 _ZN34_INTERNAL_3400d55f_4_k_cu__Z4testv4cuda3std3__45__cpo6cbeginE[1];
.global .align 1 .b8 _ZN34_INTERNAL_3400d55f_4_k_cu__Z4testv4cuda3std3__45__cpo4cendE[1];
.global .align 1 .b8 _ZN34_INTERNAL_3400d55f_4_k_cu__Z4testv4cuda3std3__45__cpo6rbeginE[1];
.global .align 1 .b8 _ZN34_INTERNAL_3400d55f_4_k_cu__Z4testv4cuda3std3__45__cpo4rendE[1];
.global .align 1 .b8 _ZN34_INTERNAL_3400d55f_4_k_cu__Z4testv4cuda3std3__45__cpo7crbeginE[1];
.global .align 1 .b8 _ZN34_INTERNAL_3400d55f_4_k_cu__Z4testv4cuda3std3__45__cpo5crendE[1];
.global .align 1 .b8 _ZN34_INTERNAL_3400d55f_4_k_cu__Z4testv4cuda3std3__436_GLOBAL__N__3400d55f_4_k_cu__Z4testv6ignoreE[1];
.global .align 1 .b8 _ZN34_INTERNAL_3400d55f_4_k_cu__Z4testv4cuda3std3__419piecewise_constructE[1];
.global .align 1 .b8 _ZN34_INTERNAL_3400d55f_4_k_cu__Z4testv4cuda3std3__48in_placeE[1];
.global .align 1 .b8 _ZN34_INTERNAL_3400d55f_4_k_cu__Z4testv4cuda3std3__420unreachable_sentinelE[1];
.global .align 1 .b8 _ZN34_INTERNAL_3400d55f_4_k_cu__Z4testv4cuda3std3__47nulloptE[1];
.global .align 1 .b8 _ZN34_INTERNAL_3400d55f_4_k_cu__Z4testv4cuda3std3__48unexpectE[1];
.global .align 1 .b8 _ZN34_INTERNAL_3400d55f_4_k_cu__Z4testv4cuda3std6ranges3__45__cpo4swapE[1];
.global .align 1 .b8 _ZN34_INTERNAL_3400d55f_4_k_cu__Z4testv4cuda3std6ranges3__45__cpo9iter_moveE[1];
.global .align 1 .b8 _ZN34_INTERNAL_3400d55f_4_k_cu__Z4testv4cuda3std6ranges3__45__cpo5beginE[1];
.global .align 1 .b8 _ZN34_INTERNAL_3400d55f_4_k_cu__Z4testv4cuda3std6ranges3__45__cpo3endE[1];
.global .align 1 .b8 _ZN34_INTERNAL_3400d55f_4_k_cu__Z4testv4cuda3std6ranges3__45__cpo6cbeginE[1];
.global .align 1 .b8 _ZN34_INTERNAL_3400d55f_4_k_cu__Z4testv4cuda3std6ranges3__45__cpo4cendE[1];
.global .align 1 .b8 _ZN34_INTERNAL_3400d55f_4_k_cu__Z4testv4cuda3std6ranges3__45__cpo7advanceE[1];
.global .align 1 .b8 _ZN34_INTERNAL_3400d55f_4_k_cu__Z4testv4cuda3std6ranges3__45__cpo9iter_swapE[1];
.global .align 1 .b8 _ZN34_INTERNAL_3400d55f_4_k_cu__Z4testv4cuda3std6ranges3__45__cpo4nextE[1];
.global .align 1 .b8 _ZN34_INTERNAL_3400d55f_4_k_cu__Z4testv4cuda3std6ranges3__45__cpo4prevE[1];
.global .align 1 .b8 _ZN34_INTERNAL_3400d55f_4_k_cu__Z4testv4cuda3std6ranges3__45__cpo4dataE[1];
.global .align 1 .b8 _ZN34_INTERNAL_3400d55f_4_k_cu__Z4testv4cuda3std6ranges3__45__cpo5cdataE[1];
.global .align 1 .b8 _ZN34_INTERNAL_3400d55f_4_k_cu__Z4testv4cuda3std6ranges3__45__cpo4sizeE[1];
.global .align 1 .b8 _ZN34_INTERNAL_3400d55f_4_k_cu__Z4testv4cuda3std6ranges3__45__cpo5ssizeE[1];
.global .align 1 .b8 _ZN34_INTERNAL_3400d55f_4_k_cu__Z4testv4cuda3std6ranges3__45__cpo8distanceE[1];
.global .align 1 .b8 _ZN34_INTERNAL_3400d55f_4_k_cu__Z4testv6thrust24THRUST_300001_SM_1000_NS6system6detail10sequential3seqE[1];
.global .align 1 .b8 _ZN34_INTERNAL_3400d55f_4_k_cu__Z4testv6thrust24THRUST_300001_SM_1000_NS12placeholders2_1E[1];
.global .align 1 .b8 _ZN34_INTERNAL_3400d55f_4_k_cu__Z4testv6thrust24THRUST_300001_SM_1000_NS12placeholders2_2E[1];
.global .align 1 .b8 _ZN34_INTERNAL_3400d55f_4_k_cu__Z4testv6thrust24THRUST_300001_SM_1000_NS12placeholders2_3E[1];
.global .align 1 .b8 _ZN34_INTERNAL_3400d55f_4_k_cu__Z4testv6thrust24THRUST_300001_SM_1000_NS12placeholders2_4E[1];
.global .align 1 .b8 _ZN34_INTERNAL_3400d55f_4_k_cu__Z4testv6thrust24THRUST_300001_SM_1000_NS12placeholders2_5E[1];
.global .align 1 .b8 _ZN34_INTERNAL_3400d55f_4_k_cu__Z4testv6thrust24THRUST_300001_SM_1000_NS12placeholders2_6E[1];
.global .align 1 .b8 _ZN34_INTERNAL_3400d55f_4_k_cu__Z4testv6thrust24THRUST_300001_SM_1000_NS12placeholders2_7E[1];
.global .align 1 .b8 _ZN34_INTERNAL_3400d55f_4_k_cu__Z4testv6thrust24THRUST_300001_SM_1000_NS12placeholders2_8E[1];
.global .align 1 .b8 _ZN34_INTERNAL_3400d55f_4_k_cu__Z4testv6thrust24THRUST_300001_SM_1000_NS12placeholders2_9E[1];
.global .align 1 .b8 _ZN34_INTERNAL_3400d55f_4_k_cu__Z4testv6thrust24THRUST_300001_SM_1000_NS12placeholders3_10E[1];

.visible .entry _ZN3cub18CUB_300001_SM_10006detail11EmptyKernelIvEEvv()
{


	ret;

}
	// .globl	_ZN3cub18CUB_300001_SM_10006detail11scan_by_key25DeviceScanByKeyInitKernelINS0_24ReduceByKeyScanTileStateIiiLb1EEEPijEEvT_T0_PN4cuda3std3__415iterator_traitsIS8_vE10value_typeET1_i
.visible .entry _ZN3cub18CUB_300001_SM_10006detail11scan_by_key25DeviceScanByKeyInitKernelINS0_24ReduceByKeyScanTileStateIiiLb1EEEPijEEvT_T0_PN4cuda3std3__415iterator_traitsIS8_vE10value_typeET1_i(
	.param .align 8 .b8 _ZN3cub18CUB_300001_SM_10006detail11scan_by_key25DeviceScanByKeyInitKernelINS0_24ReduceByKeyScanTileStateIiiLb1EEEPijEEvT_T0_PN4cuda3std3__415iterator_traitsIS8_vE10value_typeET1_i_param_0[8],
	.param .u64 .ptr .align 1 _ZN3cub18CUB_300001_SM_10006detail11scan_by_key25DeviceScanByKeyInitKernelINS0_24ReduceByKeyScanTileStateIiiLb1EEEPijEEvT_T0_PN4cuda3std3__415iterator_traitsIS8_vE10value_typeET1_i_param_1,
	.param .u64 .ptr .align 1 _ZN3cub18CUB_300001_SM_10006detail11scan_by_key25DeviceScanByKeyInitKernelINS0_24ReduceByKeyScanTileStateIiiLb1EEEPijEEvT_T0_PN4cuda3std3__415iterator_traitsIS8_vE10value_typeET1_i_param_2,
	.param .u32 _ZN3cub18CUB_300001_SM_10006detail11scan_by_key25DeviceScanByKeyInitKernelINS0_24ReduceByKeyScanTileStateIiiLb1EEEPijEEvT_T0_PN4cuda3std3__415iterator_traitsIS8_vE10value_typeET1_i_param_3,
	.param .u32 _ZN3cub18CUB_300001_SM_10006detail11scan_by_key25DeviceScanByKeyInitKernelINS0_24ReduceByKeyScanTileStateIiiLb1EEEPijEEvT_T0_PN4cuda3std3__415iterator_traitsIS8_vE10value_typeET1_i_param_4
)
{
	.reg .pred 	%p<8>;
	.reg .b32 	%r<10>;
	.reg .b64 	%rd<18>;

	ld.param.u64 	%rd4, [_ZN3cub18CUB_300001_SM_10006detail11scan_by_key25DeviceScanByKeyInitKernelINS0_24ReduceByKeyScanTileStateIiiLb1EEEPijEEvT_T0_PN4cuda3std3__415iterator_traitsIS8_vE10value_typeET1_i_param_0];
	ld.param.u64 	%rd2, [_ZN3cub18CUB_300001_SM_10006detail11scan_by_key25DeviceScanByKeyInitKernelINS0_24ReduceByKeyScanTileStateIiiLb1EEEPijEEvT_T0_PN4cuda3std3__415iterator_traitsIS8_vE10value_typeET1_i_param_1];
	ld.param.u64 	%rd3, [_ZN3cub18CUB_300001_SM_10006detail11scan_by_key25DeviceScanByKeyInitKernelINS0_24ReduceByKeyScanTileStateIiiLb1EEEPijEEvT_T0_PN4cuda3std3__415iterator_traitsIS8_vE10value_typeET1_i_param_2];
	ld.param.u32 	%r4, [_ZN3cub18CUB_300001_SM_10006detail11scan_by_key25DeviceScanByKeyInitKernelINS0_24ReduceByKeyScanTileStateIiiLb1EEEPijEEvT_T0_PN4cuda3std3__415iterator_traitsIS8_vE10value_typeET1_i_param_3];
	ld.param.u32 	%r5, [_ZN3cub18CUB_300001_SM_10006detail11scan_by_key25DeviceScanByKeyInitKernelINS0_24ReduceByKeyScanTileStateIiiLb1EEEPijEEvT_T0_PN4cuda3std3__415iterator_traitsIS8_vE10value_typeET1_i_param_4];
	cvta.to.global.u64 	%rd1, %rd4;
	mov.u32 	%r1, %ctaid.x;
	mov.u32 	%r6, %ntid.x;
	mov.u32 	%r2, %tid.x;
	mad.lo.s32 	%r3, %r1, %r6, %r2;
	setp.ge.s32 	%p1, %r3, %r5;
	@%p1 bra 	$L__BB1_2;
	mul.wide.s32 	%rd5, %r3, 16;
	add.s64 	%rd6, %rd1, %rd5;
	mov.b64 	%rd7, 99;
	mov.b64 	%rd8, 0;
	st.global.v2.u64 	[%rd6+512], {%rd8, %rd7};
$L__BB1_2:
	setp.ne.s32 	%p2, %r1, 0;
	setp.gt.u32 	%p3, %r2, 31;
	or.pred  	%p4, %p2, %p3;
	@%p4 bra 	$L__BB1_4;
	mul.wide.u32 	%rd9, %r2, 16;
	add.s64 	%rd10, %rd1, %rd9;
	mov.b64 	%rd11, 0;
	st.global.v2.u64 	[%rd10], {%rd11, %rd11};
$L__BB1_4:
	setp.eq.s32 	%p5, %r3, 0;
	setp.ge.u32 	%p6, %r3, %r5;
	or.pred  	%p7, %p5, %p6;
	@%p7 bra 	$L__BB1_6;
	mad.lo.s32 	%r8, %r4, %r3, -1;
	cvta.to.global.u64 	%rd12, %rd2;
	mul.wide.u32 	%rd13, %r8, 4;
	add.s64 	%rd14, %rd12, %rd13;
	ld.global.u32 	%r9, [%rd14];
	cvta.to.global.u64 	%rd15, %rd3;
	mul.wide.u32 	%rd16, %r3, 4;
	add.s64 	%rd17, %rd15, %rd16;
	st.global.u32 	[%rd17], %r9;
$L__BB1_6:
	ret;

}
	// .globl	_ZN3cub18CUB_300001_SM_10006detail11scan_by_key21DeviceScanByKeyKernelINS2_10policy_hubIPiii9CustomMinE10Policy1000ES5_S5_S5_NS0_24ReduceByKeyScanTileStateIiiLb1EEE11CustomEqualS6_ijiiEEvT0_PT9_T1_T2_T3_iT4_T5_T6_T7_
.visible .entry _ZN3cub18CUB_300001_SM_10006detail11scan_by_key21DeviceScanByKeyKernelINS2_10policy_hubIPiii9CustomMinE10Policy1000ES5_S5_S5_NS0_24ReduceByKeyScanTileStateIiiLb1EEE11CustomEqualS6_ijiiEEvT0_PT9_T1_T2_T3_iT4_T5_T6_T7_(
	.param .u64 .ptr .align 1 _ZN3cub18CUB_300001_SM_10006detail11scan_by_key21DeviceScanByKeyKernelINS2_10policy_hubIPiii9CustomMinE10Policy1000ES5_S5_S5_NS0_24ReduceByKeyScanTileStateIiiLb1EEE11CustomEqualS6_ijiiEEvT0_PT9_T1_T2_T3_iT4_T5_T6_T7__param_0,
	.param .u64 .ptr .align 1 _ZN3cub18CUB_300001_SM_10006detail11scan_by_key21DeviceScanByKeyKernelINS2_10policy_hubIPiii9CustomMinE10Policy1000ES5_S5_S5_NS0_24ReduceByKeyScanTileStateIiiLb1EEE11CustomEqualS6_ijiiEEvT0_PT9_T1_T2_T3_iT4_T5_T6_T7__param_1,
	.param .u64 .ptr .align 1 _ZN3cub18CUB_300001_SM_10006detail11scan_by_key21DeviceScanByKeyKernelINS2_10policy_hubIPiii9CustomMinE10Policy1000ES5_S5_S5_NS0_24ReduceByKeyScanTileStateIiiLb1EEE11CustomEqualS6_ijiiEEvT0_PT9_T1_T2_T3_iT4_T5_T6_T7__param_2,
	.param .u64 .ptr .align 1 _ZN3cub18CUB_300001_SM_10006detail11scan_by_key21DeviceScanByKeyKernelINS2_10policy_hubIPiii9CustomMinE10Policy1000ES5_S5_S5_NS0_24ReduceByKeyScanTileStateIiiLb1EEE11CustomEqualS6_ijiiEEvT0_PT9_T1_T2_T3_iT4_T5_T6_T7__param_3,
	.param .align 8 .b8 _ZN3cub18CUB_300001_SM_10006detail11scan_by_key21DeviceScanByKeyKernelINS2_10policy_hubIPiii9CustomMinE10Policy1000ES5_S5_S5_NS0_24ReduceByKeyScanTileStateIiiLb1EEE11CustomEqualS6_ijiiEEvT0_PT9_T1_T2_T3_iT4_T5_T6_T7__param_4[8],
	.param .u32 _ZN3cub18CUB_300001_SM_10006detail11scan_by_key21DeviceScanByKeyKernelINS2_10policy_hubIPiii9CustomMinE10Policy1000ES5_S5_S5_NS0_24ReduceByKeyScanTileStateIiiLb1EEE11CustomEqualS6_ijiiEEvT0_PT9_T1_T2_T3_iT4_T5_T6_T7__param_5,
	.param .align 1 .b8 _ZN3cub18CUB_300001_SM_10006detail11scan_by_key21DeviceScanByKeyKernelINS2_10policy_hubIPiii9CustomMinE10Policy1000ES5_S5_S5_NS0_24ReduceByKeyScanTileStateIiiLb1EEE11CustomEqualS6_ijiiEEvT0_PT9_T1_T2_T3_iT4_T5_T6_T7__param_6[1],
	.param .align 1 .b8 _ZN3cub18CUB_300001_SM_10006detail11scan_by_key21DeviceScanByKeyKernelINS2_10policy_hubIPiii9CustomMinE10Policy1000ES5_S5_S5_NS0_24ReduceByKeyScanTileStateIiiLb1EEE11CustomEqualS6_ijiiEEvT0_PT9_T1_T2_T3_iT4_T5_T6_T7__param_7[1],
	.param .u32 _ZN3cub18CUB_300001_SM_10006detail11scan_by_key21DeviceScanByKeyKernelINS2_10policy_hubIPiii9CustomMinE10Policy1000ES5_S5_S5_NS0_24ReduceByKeyScanTileStateIiiLb1EEE11CustomEqualS6_ijiiEEvT0_PT9_T1_T2_T3_iT4_T5_T6_T7__param_8,
	.param .u32 _ZN3cub18CUB_300001_SM_10006detail11scan_by_key21DeviceScanByKeyKernelINS2_10policy_hubIPiii9CustomMinE10Policy1000ES5_S5_S5_NS0_24ReduceByKeyScanTileStateIiiLb1EEE11CustomEqualS6_ijiiEEvT0_PT9_T1_T2_T3_iT4_T5_T6_T7__param_9
)
.maxntid 256
{
	.reg .pred 	%p<347>;
	.reg .b32 	%r<1399>;
	.reg .b64 	%rd<100>;
	// demoted variable
	.shared .align 16 .b8 _ZZN3cub18CUB_300001_SM_10006detail11scan_by_key21DeviceScanByKeyKernelINS2_10policy_hubIPiii9CustomMinE10Policy1000ES5_S5_S5_NS0_24ReduceByKeyScanTileStateIiiLb1EEE11CustomEqualS6_ijiiEEvT0_PT9_T1_T2_T3_iT4_T5_T6_T7_E12temp_storage[9232];
	ld.param.u64 	%rd3, [_ZN3cub18CUB_300001_SM_10006detail11scan_by_key21DeviceScanByKeyKernelINS2_10policy_hubIPiii9CustomMinE10Policy1000ES5_S5_S5_NS0_24ReduceByKeyScanTileStateIiiLb1EEE11CustomEqualS6_ijiiEEvT0_PT9_T1_T2_T3_iT4_T5_T6_T7__param_4];
	ld.param.u64 	%rd23, [_ZN3cub18CUB_300001_SM_10006detail11scan_by_key21DeviceScanByKeyKernelINS2_10policy_hubIPiii9CustomMinE10Policy1000ES5_S5_S5_NS0_24ReduceByKeyScanTileStateIiiLb1EEE11CustomEqualS6_ijiiEEvT0_PT9_T1_T2_T3_iT4_T5_T6_T7__param_0];
	ld.param.u64 	%rd25, [_ZN3cub18CUB_300001_SM_10006detail11scan_by_key21DeviceScanByKeyKernelINS2_10policy_hubIPiii9CustomMinE10Policy1000ES5_S5_S5_NS0_24ReduceByKeyScanTileStateIiiLb1EEE11CustomEqualS6_ijiiEEvT0_PT9_T1_T2_T3_iT4_T5_T6_T7__param_2];
	ld.param.u32 	%r295, [_ZN3cub18CUB_300001_SM_10006detail11scan_by_key21DeviceScanByKeyKernelINS2_10policy_hubIPiii9CustomMinE10Policy1000ES5_S5_S5_NS0_24ReduceByKeyScanTileStateIiiLb1EEE11CustomEqualS6_ijiiEEvT0_PT9_T1_T2_T3_iT4_T5_T6_T7__param_9];
	cvta.to.global.u64 	%rd1, %rd25;
	cvta.to.global.u64 	%rd2, %rd23;
	mov.u32 	%r1, %ctaid.x;
	mul.lo.s32 	%r2, %r1, 2304;
	sub.s32 	%r3, %r295, %r2;
	setp.lt.u32 	%p16, %r3, 2305;
	@%p16 bra 	$L__BB2_36;
	ld.param.u64 	%rd95, [_ZN3cub18CUB_300001_SM_10006detail11scan_by_key21DeviceScanByKeyKernelINS2_10policy_hubIPiii9CustomMinE10Policy1000ES5_S5_S5_NS0_24ReduceByKeyScanTileStateIiiLb1EEE11CustomEqualS6_ijiiEEvT0_PT9_T1_T2_T3_iT4_T5_T6_T7__param_2];
	ld.param.u64 	%rd92, [_ZN3cub18CUB_300001_SM_10006detail11scan_by_key21DeviceScanByKeyKernelINS2_10policy_hubIPiii9CustomMinE10Policy1000ES5_S5_S5_NS0_24ReduceByKeyScanTileStateIiiLb1EEE11CustomEqualS6_ijiiEEvT0_PT9_T1_T2_T3_iT4_T5_T6_T7__param_0];
	cvt.u64.u32 	%rd58, %r2;
	mov.u32 	%r4, %tid.x;
	and.b32  	%r802, %r4, 31;
	and.b32  	%r803, %r4, 992;
	mul.lo.s32 	%r804, %r803, 9;
	or.b32  	%r805, %r804, %r802;
	cvt.u64.u32 	%rd59, %r805;
	add.s64 	%rd4, %rd59, %rd58;
	cvta.to.global.u64 	%rd60, %rd92;
	shl.b64 	%rd61, %rd4, 2;
	add.s64 	%rd62, %rd60, %rd61;
	ld.global.u32 	%r806, [%rd62];
	ld.global.u32 	%r807, [%rd62+128];
	ld.global.u32 	%r808, [%rd62+256];
	ld.global.u32 	%r809, [%rd62+384];
	ld.global.u32 	%r810, [%rd62+512];
	ld.global.u32 	%r811, [%rd62+640];
	ld.global.u32 	%r812, [%rd62+768];
	ld.global.u32 	%r813, [%rd62+896];
	ld.global.u32 	%r814, [%rd62+1024];
	// begin inline asm
	mov.u32 %r801, %laneid;
	// end inline asm
	shr.u32 	%r6, %r4, 5;
	mad.lo.s32 	%r815, %r6, 288, %r801;
	shl.b32 	%r816, %r815, 2;
	mov.u32 	%r817, _ZZN3cub18CUB_300001_SM_10006detail11scan_by_key21DeviceScanByKeyKernelINS2_10policy_hubIPiii9CustomMinE10Policy1000ES5_S5_S5_NS0_24ReduceByKeyScanTileStateIiiLb1EEE11CustomEqualS6_ijiiEEvT0_PT9_T1_T2_T3_iT4_T5_T6_T7_E12temp_storage;
	add.s32 	%r7, %r817, %r816;
	st.shared.u32 	[%r7], %r806;
	st.shared.u32 	[%r7+128], %r807;
	st.shared.u32 	[%r7+256], %r808;
	st.shared.u32 	[%r7+384], %r809;
	st.shared.u32 	[%r7+512], %r810;
	st.shared.u32 	[%r7+640], %r811;
	st.shared.u32 	[%r7+768], %r812;
	st.shared.u32 	[%r7+896], %r813;
	st.shared.u32 	[%r7+1024], %r814;
	bar.warp.sync 	-1;
	shl.b32 	%r818, %r801, 5;
	add.s32 	%r8, %r7, %r818;
	ld.shared.u32 	%r9, [%r8];
	ld.shared.u32 	%r10, [%r8+4];
	ld.shared.u32 	%r11, [%r8+8];
	ld.shared.u32 	%r12, [%r8+12];
	ld.shared.u32 	%r13, [%r8+16];
	ld.shared.u32 	%r14, [%r8+20];
	ld.shared.u32 	%r15, [%r8+24];
	ld.shared.u32 	%r16, [%r8+28];
	ld.shared.u32 	%r17, [%r8+32];
	bar.sync 	0;
	cvta.to.global.u64 	%rd63, %rd95;
	add.s64 	%rd64, %rd63, %rd61;
	ld.global.u32 	%r819, [%rd64];
	ld.global.u32 	%r820, [%rd64+128];
	ld.global.u32 	%r821, [%rd64+256];
	ld.global.u32 	%r822, [%rd64+384];
	ld.global.u32 	%r823, [%rd64+512];
	ld.global.u32 	%r824, [%rd64+640];
	ld.global.u32 	%r825, [%rd64+768];
	ld.global.u32 	%r826, [%rd64+896];
	ld.global.u32 	%r827, [%rd64+1024];
	st.shared.u32 	[%r7], %r819;
	st.shared.u32 	[%r7+128], %r820;
	st.shared.u32 	[%r7+256], %r821;
	st.shared.u32 	[%r7+384], %r822;
	st.shared.u32 	[%r7+512], %r823;
	st.shared.u32 	[%r7+640], %r824;
	st.shared.u32 	[%r7+768], %r825;
	st.shared.u32 	[%r7+896], %r826;
	st.shared.u32 	[%r7+1024], %r827;
	bar.warp.sync 	-1;
	ld.shared.u32 	%r18, [%r8];
	ld.shared.u32 	%r19, [%r8+4];
	ld.shared.u32 	%r20, [%r8+8];
	ld.shared.u32 	%r21, [%r8+12];
	ld.shared.u32 	%r22, [%r8+16];
	ld.shared.u32 	%r23, [%r8+20];
	ld.shared.u32 	%r24, [%r8+24];
	ld.shared.u32 	%r25, [%r8+28];
	ld.shared.u32 	%r26, [%r8+32];
	bar.sync 	0;
	setp.ne.s32 	%p198, %r1, 0;
	@%p198 bra 	$L__BB2_10;
	shl.b32 	%r1144, %r4, 2;
	add.s32 	%r1146, %r817, %r1144;
	add.s32 	%r27, %r1146, 1148;
	st.shared.u32 	[%r1146+1148], %r17;
	bar.sync 	0;
	setp.eq.s32 	%p291, %r4, 0;
	mov.b32 	%r1344, 1;
	@%p291 bra 	$L__BB2_4;
	ld.shared.u32 	%r1147, [%r27+-4];
	setp.ne.s32 	%p292, %r1147, %r9;
	selp.u32 	%r1344, 1, 0, %p292;
$L__BB2_4:
	setp.ne.s32 	%p293, %r9, %r10;
	selp.u32 	%r1343, 1, 0, %p293;
	setp.ne.s32 	%p294, %r10, %r11;
	selp.u32 	%r1342, 1, 0, %p294;
	setp.ne.s32 	%p295, %r11, %r12;
	selp.u32 	%r1341, 1, 0, %p295;
	setp.ne.s32 	%p296, %r12, %r13;
	selp.u32 	%r1340, 1, 0, %p296;
	setp.ne.s32 	%p297, %r13, %r14;
	selp.u32 	%r1339, 1, 0, %p297;
	setp.ne.s32 	%p298, %r14, %r15;
	selp.u32 	%r1338, 1, 0, %p298;
	setp.ne.s32 	%p299, %r15, %r16;
	selp.u32 	%r1337, 1, 0, %p299;
	setp.ne.s32 	%p300, %r16, %r17;
	selp.u32 	%r1336, 1, 0, %p300;
	or.b32  	%r1208, %r1344, %r1343;
	min.s32 	%r1209, %r19, %r18;
	selp.b32 	%r1210, %r19, %r1209, %p293;
	or.b32  	%r1211, %r1208, %r1342;
	min.s32 	%r1212, %r20, %r1210;
	selp.b32 	%r1213, %r20, %r1212, %p294;
	or.b32  	%r1214, %r1211, %r1341;
	min.s32 	%r1215, %r21, %r1213;
	selp.b32 	%r1216, %r21, %r1215, %p295;
	or.b32  	%r1217, %r1214, %r1340;
	min.s32 	%r1218, %r22, %r1216;
	selp.b32 	%r1219, %r22, %r1218, %p296;
	or.b32  	%r1220, %r1217, %r1339;
	min.s32 	%r1221, %r23, %r1219;
	selp.b32 	%r1222, %r23, %r1221, %p297;
	or.b32  	%r1223, %r1220, %r1338;
	min.s32 	%r1224, %r24, %r1222;
	selp.b32 	%r1225, %r24, %r1224, %p298;
	or.b32  	%r1226, %r1223, %r1337;
	min.s32 	%r1227, %r25, %r1225;
	selp.b32 	%r1228, %r25, %r1227, %p299;
	or.b32  	%r1149, %r1226, %r1336;
	min.s32 	%r1229, %r26, %r1228;
	selp.b32 	%r1154, %r26, %r1229, %p300;
	mov.b32 	%r1205, 1;
	mov.b32 	%r1206, 0;
	mov.b32 	%r1207, -1;
	// begin inline asm
	shfl.sync.up.b32 %r1148, %r1149, %r1205, %r1206, %r1207;
	// end inline asm
	// begin inline asm
	shfl.sync.up.b32 %r1153, %r1154, %r1205, %r1206, %r1207;
	// end inline asm
	setp.eq.s32 	%p301, %r1149, 0;
	min.s32 	%r1230, %r1154, %r1153;
	selp.b32 	%r1231, %r1230, %r1154, %p301;
	setp.lt.s32 	%p302, %r801, 1;
	selp.b32 	%r1164, %r1154, %r1231, %p302;
	selp.b32 	%r1232, 0, %r1148, %p302;
	or.b32  	%r1159, %r1232, %r1149;
	mov.b32 	%r1165, 2;
	// begin inline asm
	shfl.sync.up.b32 %r1158, %r1159, %r1165, %r1206, %r1207;
	// end inline asm
	// begin inline asm
	shfl.sync.up.b32 %r1163, %r1164, %r1165, %r1206, %r1207;
	// end inline asm
	setp.eq.s32 	%p303, %r1159, 0;
	min.s32 	%r1233, %r1164, %r1163;
	selp.b32 	%r1234, %r1233, %r1164, %p303;
	setp.lt.s32 	%p304, %r801, 2;
	selp.b32 	%r1174, %r1164, %r1234, %p304;
	selp.b32 	%r1235, 0, %r1158, %p304;
	or.b32  	%r1169, %r1235, %r1159;
	mov.b32 	%r1175, 4;
	// begin inline asm
	shfl.sync.up.b32 %r1168, %r1169, %r1175, %r1206, %r1207;
	// end inline asm
	// begin inline asm
	shfl.sync.up.b32 %r1173, %r1174, %r1175, %r1206, %r1207;
	// end inline asm
	setp.eq.s32 	%p305, %r1169, 0;
	min.s32 	%r1236, %r1174, %r1173;
	selp.b32 	%r1237, %r1236, %r1174, %p305;
	setp.lt.s32 	%p306, %r801, 4;
	selp.b32 	%r1184, %r1174, %r1237, %p306;
	selp.b32 	%r1238, 0, %r1168, %p306;
	or.b32  	%r1179, %r1238, %r1169;
	mov.b32 	%r1185, 8;
	// begin inline asm
	shfl.sync.up.b32 %r1178, %r1179, %r1185, %r1206, %r1207;
	// end inline asm
	// begin inline asm
	shfl.sync.up.b32 %r1183, %r1184, %r1185, %r1206, %r1207;
	// end inline asm
	setp.eq.s32 	%p307, %r1179, 0;
	min.s32 	%r1239, %r1184, %r1183;
	selp.b32 	%r1240, %r1239, %r1184, %p307;
	setp.lt.s32 	%p308, %r801, 8;
	selp.b32 	%r1194, %r1184, %r1240, %p308;
	selp.b32 	%r1241, 0, %r1178, %p308;
	or.b32  	%r1189, %r1241, %r1179;
	mov.b32 	%r1195, 16;
	// begin inline asm
	shfl.sync.up.b32 %r1188, %r1189, %r1195, %r1206, %r1207;
	// end inline asm
	// begin inline asm
	shfl.sync.up.b32 %r1193, %r1194, %r1195, %r1206, %r1207;
	// end inline asm
	setp.eq.s32 	%p309, %r1189, 0;
	min.s32 	%r1242, %r1194, %r1193;
	selp.b32 	%r38, %r1242, %r1194, %p309;
	setp.lt.s32 	%p310, %r801, 16;
	selp.b32 	%r1204, %r1194, %r38, %p310;
	selp.b32 	%r1243, 0, %r1188, %p310;
	or.b32  	%r1199, %r1243, %r1189;
	// begin inline asm
	shfl.sync.up.b32 %r1198, %r1199, %r1205, %r1206, %r1207;
	// end inline asm
	// begin inline asm
	shfl.sync.up.b32 %r1353, %r1204, %r1205, %r1206, %r1207;
	// end inline asm
	setp.ne.s32 	%p311, %r801, 31;
	@%p311 bra 	$L__BB2_6;
	shl.b32 	%r1244, %r6, 3;
	mov.u32 	%r1245, _ZZN3cub18CUB_300001_SM_10006detail11scan_by_key21DeviceScanByKeyKernelINS2_10policy_hubIPiii9CustomMinE10Policy1000ES5_S5_S5_NS0_24ReduceByKeyScanTileStateIiiLb1EEE11CustomEqualS6_ijiiEEvT0_PT9_T1_T2_T3_iT4_T5_T6_T7_E12temp_storage;
	add.s32 	%r1246, %r1245, %r1244;
	st.shared.v2.u32 	[%r1246], {%r1199, %r38};
$L__BB2_6:
	bar.sync 	0;
	ld.shared.v4.u32 	{%r1247, %r1248, %r1249, %r1250}, [_ZZN3cub18CUB_300001_SM_10006detail11scan_by_key21DeviceScanByKeyKernelINS2_10policy_hubIPiii9CustomMinE10Policy1000ES5_S5_S5_NS0_24ReduceByKeyScanTileStateIiiLb1EEE11CustomEqualS6_ijiiEEvT0_PT9_T1_T2_T3_iT4_T5_T6_T7_E12temp_storage];
	or.b32  	%r1251, %r1249, %r1247;
	setp.eq.s32 	%p312, %r1249, 0;
	min.s32 	%r1252, %r1250, %r1248;
	selp.b32 	%r1253, %r1252, %r1250, %p312;
	setp.eq.s32 	%p313, %r6, 2;
	selp.b32 	%r1254, %r1253, %r1248, %p313;
	ld.shared.v4.u32 	{%r1255, %r1256, %r1257, %r1258}, [_ZZN3cub18CUB_300001_SM_10006detail11scan_by_key21DeviceScanByKeyKernelINS2_10policy_hubIPiii9CustomMinE10Policy1000ES5_S5_S5_NS0_24ReduceByKeyScanTileStateIiiLb1EEE11CustomEqualS6_ijiiEEvT0_PT9_T1_T2_T3_iT4_T5_T6_T7_E12temp_storage+16];
	or.b32  	%r1259, %r1255, %r1251;
	setp.eq.s32 	%p314, %r1255, 0;
	min.s32 	%r1260, %r1256, %r1253;
	selp.b32 	%r1261, %r1260, %r1256, %p314;
	setp.eq.s32 	%p315, %r6, 3;
	selp.b32 	%r1262, %r1261, %r1254, %p315;
	or.b32  	%r1263, %r1257, %r1259;
	setp.eq.s32 	%p316, %r1257, 0;
	min.s32 	%r1264, %r1258, %r1261;
	selp.b32 	%r1265, %r1264, %r1258, %p316;
	setp.eq.s32 	%p317, %r6, 4;
	selp.b32 	%r1266, %r1265, %r1262, %p317;
	ld.shared.v4.u32 	{%r1267, %r1268, %r1269, %r1270}, [_ZZN3cub18CUB_300001_SM_10006detail11scan_by_key21DeviceScanByKeyKernelINS2_10policy_hubIPiii9CustomMinE10Policy1000ES5_S5_S5_NS0_24ReduceByKeyScanTileStateIiiLb1EEE11CustomEqualS6_ijiiEEvT0_PT9_T1_T2_T3_iT4_T5_T6_T7_E12temp_storage+32];
	or.b32  	%r1271, %r1267, %r1263;
	setp.eq.s32 	%p318, %r1267, 0;
	min.s32 	%r1272, %r1268, %r1265;
	selp.b32 	%r1273, %r1272, %r1268, %p318;
	setp.eq.s32 	%p319, %r6, 5;
	selp.b32 	%r1274, %r1273, %r1266, %p319;
	or.b32  	%r1275, %r1269, %r1271;
	setp.eq.s32 	%p320, %r1269, 0;
	min.s32 	%r1276, %r1270, %r1273;
	selp.b32 	%r1277, %r1276, %r1270, %p320;
	setp.eq.s32 	%p321, %r6, 6;
	selp.b32 	%r1278, %r1277, %r1274, %p321;
	ld.shared.v4.u32 	{%r1279, %r1280, %r1281, %r1282}, [_ZZN3cub18CUB_300001_SM_10006detail11scan_by_key21DeviceScanByKeyKernelINS2_10policy_hubIPiii9CustomMinE10Policy1000ES5_S5_S5_NS0_24ReduceByKeyScanTileStateIiiLb1EEE11CustomEqualS6_ijiiEEvT0_PT9_T1_T2_T3_iT4_T5_T6_T7_E12temp_storage+48];
	or.b32  	%r1283, %r1279, %r1275;
	setp.eq.s32 	%p322, %r1279, 0;
	min.s32 	%r1284, %r1280, %r1277;
	selp.b32 	%r1285, %r1284, %r1280, %p322;
	setp.eq.s32 	%p323, %r6, 7;
	selp.b32 	%r42, %r1285, %r1278, %p323;
	or.b32  	%r43, %r1281, %r1283;
	setp.eq.s32 	%p324, %r1281, 0;
	min.s32 	%r1286, %r1282, %r1285;
	selp.b32 	%r44, %r1286, %r1282, %p324;
	setp.lt.u32 	%p325, %r4, 32;
	@%p325 bra 	$L__BB2_8;
	setp.eq.s32 	%p326, %r1198, 0;
	min.s32 	%r1287, %r1353, %r42;
	selp.b32 	%r1288, %r1287, %r1353, %p326;
	setp.eq.s32 	%p327, %r801, 0;
	selp.b32 	%r1353, %r42, %r1288, %p327;
$L__BB2_8:
	setp.ne.s32 	%p328, %r15, %r16;
	setp.ne.s32 	%p329, %r14, %r15;
	setp.ne.s32 	%p330, %r13, %r14;
	setp.ne.s32 	%p331, %r12, %r13;
	setp.ne.s32 	%p332, %r11, %r12;
	setp.ne.s32 	%p333, %r10, %r11;
	setp.ne.s32 	%p334, %r9, %r10;
	setp.ne.s32 	%p335, %r4, 0;
	setp.eq.s32 	%p336, %r4, 0;
	setp.eq.s32 	%p337, %r1344, 0;
	min.s32 	%r1289, %r18, %r1353;
	selp.b32 	%r1352, %r1289, %r18, %p337;
	selp.b32 	%r1290, %r18, %r1352, %p336;
	min.s32 	%r1291, %r19, %r1290;
	selp.b32 	%r1351, %r19, %r1291, %p334;
	min.s32 	%r1292, %r20, %r1351;
	selp.b32 	%r1350, %r20, %r1292, %p333;
	min.s32 	%r1293, %r21, %r1350;
	selp.b32 	%r1349, %r21, %r1293, %p332;
	min.s32 	%r1294, %r22, %r1349;
	selp.b32 	%r1348, %r22, %r1294, %p331;
	min.s32 	%r1295, %r23, %r1348;
	selp.b32 	%r1347, %r23, %r1295, %p330;
	min.s32 	%r1296, %r24, %r1347;
	selp.b32 	%r1346, %r24, %r1296, %p329;
	min.s32 	%r1297, %r25, %r1346;
	selp.b32 	%r1345, %r25, %r1297, %p328;
	@%p335 bra 	$L__BB2_35;
	mov.b64 	%rd87, {%r43, %r44};
	add.s64 	%rd86, %rd3, 512;
	mov.b64 	%rd88, 101;
	// begin inline asm
	st.relaxed.gpu.v2.u64 [%rd86], {%rd87, %rd88};
	// end inline asm
	mov.u32 	%r1352, %r18;
	bra.uni 	$L__BB2_35;
$L__BB2_10:
	setp.ne.s32 	%p199, %r4, 0;
	mov.b32 	%r1330, 0;
	@%p199 bra 	$L__BB2_12;
	ld.param.u64 	%rd94, [_ZN3cub18CUB_300001_SM_10006detail11scan_by_key21DeviceScanByKeyKernelINS2_10policy_hubIPiii9CustomMinE10Policy1000ES5_S5_S5_NS0_24ReduceByKeyScanTileStateIiiLb1EEE11CustomEqualS6_ijiiEEvT0_PT9_T1_T2_T3_iT4_T5_T6_T7__param_1];
	cvta.to.global.u64 	%rd65, %rd94;
	mul.wide.u32 	%rd66, %r1, 4;
	add.s64 	%rd67, %rd65, %rd66;
	ld.global.u32 	%r1330, [%rd67];
$L__BB2_12:
	setp.eq.s32 	%p200, %r4, 0;
	shl.b32 	%r829, %r4, 2;
	add.s32 	%r831, %r817, %r829;
	add.s32 	%r57, %r831, 1148;
	st.shared.u32 	[%r831+1148], %r17;
	bar.sync 	0;
	@%p200 bra 	$L__BB2_14;
	ld.shared.u32 	%r1330, [%r57+-4];
$L__BB2_14:
	setp.ne.s32 	%p201, %r1330, %r9;
	setp.ne.s32 	%p202, %r9, %r10;
	setp.ne.s32 	%p203, %r10, %r11;
	setp.ne.s32 	%p204, %r11, %r12;
	setp.ne.s32 	%p205, %r12, %r13;
	setp.ne.s32 	%p206, %r13, %r14;
	setp.ne.s32 	%p207, %r14, %r15;
	setp.ne.s32 	%p208, %r15, %r16;
	setp.ne.s32 	%p209, %r16, %r17;
	selp.u32 	%r1336, 1, 0, %p209;
	or.pred  	%p210, %p202, %p201;
	min.s32 	%r892, %r19, %r18;
	selp.b32 	%r893, %r19, %r892, %p202;
	or.pred  	%p211, %p210, %p203;
	min.s32 	%r894, %r20, %r893;
	selp.b32 	%r895, %r20, %r894, %p203;
	or.pred  	%p212, %p211, %p204;
	min.s32 	%r896, %r21, %r895;
	selp.b32 	%r897, %r21, %r896, %p204;
	or.pred  	%p213, %p212, %p205;
	min.s32 	%r898, %r22, %r897;
	selp.b32 	%r899, %r22, %r898, %p205;
	or.pred  	%p214, %p213, %p206;
	min.s32 	%r900, %r23, %r899;
	selp.b32 	%r901, %r23, %r900, %p206;
	or.pred  	%p215, %p214, %p207;
	min.s32 	%r902, %r24, %r901;
	selp.b32 	%r903, %r24, %r902, %p207;
	or.pred  	%p216, %p215, %p208;
	min.s32 	%r904, %r25, %r903;
	selp.b32 	%r905, %r25, %r904, %p208;
	or.pred  	%p217, %p216, %p209;
	selp.u32 	%r833, 1, 0, %p217;
	min.s32 	%r906, %r26, %r905;
	selp.b32 	%r838, %r26, %r906, %p209;
	mov.b32 	%r889, 1;
	mov.b32 	%r890, 0;
	mov.b32 	%r891, -1;
	// begin inline asm
	shfl.sync.up.b32 %r832, %r833, %r889, %r890, %r891;
	// end inline asm
	// begin inline asm
	shfl.sync.up.b32 %r837, %r838, %r889, %r890, %r891;
	// end inline asm
	min.s32 	%r907, %r838, %r837;
	selp.b32 	%r908, %r838, %r907, %p217;
	setp.lt.s32 	%p218, %r801, 1;
	selp.b32 	%r909, 0, %r832, %p218;
	or.b32  	%r843, %r909, %r833;
	selp.b32 	%r848, %r838, %r908, %p218;
	mov.b32 	%r849, 2;
	// begin inline asm
	shfl.sync.up.b32 %r842, %r843, %r849, %r890, %r891;
	// end inline asm
	// begin inline asm
	shfl.sync.up.b32 %r847, %r848, %r849, %r890, %r891;
	// end inline asm
	setp.eq.s32 	%p219, %r843, 0;
	min.s32 	%r910, %r848, %r847;
	selp.b32 	%r911, %r910, %r848, %p219;
	setp.lt.s32 	%p220, %r801, 2;
	selp.b32 	%r912, 0, %r842, %p220;
	or.b32  	%r853, %r912, %r843;
	selp.b32 	%r858, %r848, %r911, %p220;
	mov.b32 	%r859, 4;
	// begin inline asm
	shfl.sync.up.b32 %r852, %r853, %r859, %r890, %r891;
	// end inline asm
	// begin inline asm
	shfl.sync.up.b32 %r857, %r858, %r859, %r890, %r891;
	// end inline asm
	setp.eq.s32 	%p221, %r853, 0;
	min.s32 	%r913, %r858, %r857;
	selp.b32 	%r914, %r913, %r858, %p221;
	setp.lt.s32 	%p222, %r801, 4;
	selp.b32 	%r915, 0, %r852, %p222;
	or.b32  	%r863, %r915, %r853;
	selp.b32 	%r868, %r858, %r914, %p222;
	mov.b32 	%r869, 8;
	// begin inline asm
	shfl.sync.up.b32 %r862, %r863, %r869, %r890, %r891;
	// end inline asm
	// begin inline asm
	shfl.sync.up.b32 %r867, %r868, %r869, %r890, %r891;
	// end inline asm
	setp.eq.s32 	%p223, %r863, 0;
	min.s32 	%r916, %r868, %r867;
	selp.b32 	%r917, %r916, %r868, %p223;
	setp.lt.s32 	%p224, %r801, 8;
	selp.b32 	%r918, 0, %r862, %p224;
	or.b32  	%r873, %r918, %r863;
	selp.b32 	%r878, %r868, %r917, %p224;
	mov.b32 	%r879, 16;
	// begin inline asm
	shfl.sync.up.b32 %r872, %r873, %r879, %r890, %r891;
	// end inline asm
	// begin inline asm
	shfl.sync.up.b32 %r877, %r878, %r879, %r890, %r891;
	// end inline asm
	setp.eq.s32 	%p225, %r873, 0;
	min.s32 	%r919, %r878, %r877;
	selp.b32 	%r61, %r919, %r878, %p225;
	setp.lt.s32 	%p226, %r801, 16;
	selp.b32 	%r920, 0, %r872, %p226;
	or.b32  	%r883, %r920, %r873;
	selp.b32 	%r888, %r878, %r61, %p226;
	// begin inline asm
	shfl.sync.up.b32 %r1334, %r883, %r889, %r890, %r891;
	// end inline asm
	// begin inline asm
	shfl.sync.up.b32 %r1335, %r888, %r889, %r890, %r891;
	// end inline asm
	setp.ne.s32 	%p227, %r801, 31;
	@%p227 bra 	$L__BB2_16;
	shl.b32 	%r921, %r6, 3;
	mov.u32 	%r922, _ZZN3cub18CUB_300001_SM_10006detail11scan_by_key21DeviceScanByKeyKernelINS2_10policy_hubIPiii9CustomMinE10Policy1000ES5_S5_S5_NS0_24ReduceByKeyScanTileStateIiiLb1EEE11CustomEqualS6_ijiiEEvT0_PT9_T1_T2_T3_iT4_T5_T6_T7_E12temp_storage;
	add.s32 	%r923, %r922, %r921;
	st.shared.v2.u32 	[%r923], {%r883, %r61};
$L__BB2_16:
	bar.sync 	0;
	ld.shared.v4.u32 	{%r924, %r925, %r926, %r927}, [_ZZN3cub18CUB_300001_SM_10006detail11scan_by_key21DeviceScanByKeyKernelINS2_10policy_hubIPiii9CustomMinE10Policy1000ES5_S5_S5_NS0_24ReduceByKeyScanTileStateIiiLb1EEE11CustomEqualS6_ijiiEEvT0_PT9_T1_T2_T3_iT4_T5_T6_T7_E12temp_storage];
	or.b32  	%r928, %r926, %r924;
	setp.eq.s32 	%p228, %r926, 0;
	min.s32 	%r929, %r927, %r925;
	selp.b32 	%r930, %r929, %r927, %p228;
	setp.eq.s32 	%p229, %r6, 2;
	selp.b32 	%r931, %r928, %r924, %p229;
	selp.b32 	%r932, %r930, %r925, %p229;
	ld.shared.v4.u32 	{%r933, %r934, %r935, %r936}, [_ZZN3cub18CUB_300001_SM_10006detail11scan_by_key21DeviceScanByKeyKernelINS2_10policy_hubIPiii9CustomMinE10Policy1000ES5_S5_S5_NS0_24ReduceByKeyScanTileStateIiiLb1EEE11CustomEqualS6_ijiiEEvT0_PT9_T1_T2_T3_iT4_T5_T6_T7_E12temp_storage+16];
	or.b32  	%r937, %r933, %r928;
	setp.eq.s32 	%p230, %r933, 0;
	min.s32 	%r938, %r934, %r930;
	selp.b32 	%r939, %r938, %r934, %p230;
	setp.eq.s32 	%p231, %r6, 3;
	selp.b32 	%r940, %r937, %r931, %p231;
	selp.b32 	%r941, %r939, %r932, %p231;
	or.b32  	%r942, %r935, %r937;
	setp.eq.s32 	%p232, %r935, 0;
	min.s32 	%r943, %r936, %r939;
	selp.b32 	%r944, %r943, %r936, %p232;
	setp.eq.s32 	%p233, %r6, 4;
	selp.b32 	%r945, %r942, %r940, %p233;
	selp.b32 	%r946, %r944, %r941, %p233;
	ld.shared.v4.u32 	{%r947, %r948, %r949, %r950}, [_ZZN3cub18CUB_300001_SM_10006detail11scan_by_key21DeviceScanByKeyKernelINS2_10policy_hubIPiii9CustomMinE10Policy1000ES5_S5_S5_NS0_24ReduceByKeyScanTileStateIiiLb1EEE11CustomEqualS6_ijiiEEvT0_PT9_T1_T2_T3_iT4_T5_T6_T7_E12temp_storage+32];
	or.b32  	%r951, %r947, %r942;
	setp.eq.s32 	%p234, %r947, 0;
	min.s32 	%r952, %r948, %r944;
	selp.b32 	%r953, %r952, %r948, %p234;
	setp.eq.s32 	%p235, %r6, 5;
	selp.b32 	%r954, %r951, %r945, %p235;
	selp.b32 	%r955, %r953, %r946, %p235;
	or.b32  	%r956, %r949, %r951;
	setp.eq.s32 	%p236, %r949, 0;
	min.s32 	%r957, %r950, %r953;
	selp.b32 	%r958, %r957, %r950, %p236;
	setp.eq.s32 	%p237, %r6, 6;
	selp.b32 	%r959, %r956, %r954, %p237;
	selp.b32 	%r960, %r958, %r955, %p237;
	ld.shared.v4.u32 	{%r961, %r962, %r963, %r964}, [_ZZN3cub18CUB_300001_SM_10006detail11scan_by_key21DeviceScanByKeyKernelINS2_10policy_hubIPiii9CustomMinE10Policy1000ES5_S5_S5_NS0_24ReduceByKeyScanTileStateIiiLb1EEE11CustomEqualS6_ijiiEEvT0_PT9_T1_T2_T3_iT4_T5_T6_T7_E12temp_storage+48];
	or.b32  	%r965, %r961, %r956;
	setp.eq.s32 	%p238, %r961, 0;
	min.s32 	%r966, %r962, %r958;
	selp.b32 	%r967, %r966, %r962, %p238;
	setp.eq.s32 	%p239, %r6, 7;
	selp.b32 	%r65, %r965, %r959, %p239;
	selp.b32 	%r66, %r967, %r960, %p239;
	or.b32  	%r67, %r963, %r965;
	setp.eq.s32 	%p240, %r963, 0;
	min.s32 	%r968, %r964, %r967;
	selp.b32 	%r68, %r968, %r964, %p240;
	setp.lt.u32 	%p241, %r4, 32;
	@%p241 bra 	$L__BB2_18;
	setp.eq.s32 	%p242, %r1334, 0;
	min.s32 	%r969, %r1335, %r66;
	selp.b32 	%r970, %r969, %r1335, %p242;
	setp.eq.s32 	%p243, %r801, 0;
	selp.b32 	%r971, 0, %r1334, %p243;
	or.b32  	%r1334, %r65, %r971;
	selp.b32 	%r1335, %r66, %r970, %p243;
	bra.uni 	$L__BB2_34;
$L__BB2_18:
	setp.ne.s32 	%p244, %r4, 0;
	mul.wide.u32 	%rd68, %r1, 16;
	add.s64 	%rd5, %rd3, %rd68;
	@%p244 bra 	$L__BB2_20;
	st.shared.u32 	[_ZZN3cub18CUB_300001_SM_10006detail11scan_by_key21DeviceScanByKeyKernelINS2_10policy_hubIPiii9CustomMinE10Policy1000ES5_S5_S5_NS0_24ReduceByKeyScanTileStateIiiLb1EEE11CustomEqualS6_ijiiEEvT0_PT9_T1_T2_T3_iT4_T5_T6_T7_E12temp_storage+116], %r67;
	st.shared.u32 	[_ZZN3cub18CUB_300001_SM_10006detail11scan_by_key21DeviceScanByKeyKernelINS2_10policy_hubIPiii9CustomMinE10Policy1000ES5_S5_S5_NS0_24ReduceByKeyScanTileStateIiiLb1EEE11CustomEqualS6_ijiiEEvT0_PT9_T1_T2_T3_iT4_T5_T6_T7_E12temp_storage+120], %r68;
	mov.b64 	%rd70, {%r67, %r68};
	add.s64 	%rd69, %rd5, 512;
	mov.b64 	%rd71, 100;
	// begin inline asm
	st.relaxed.gpu.v2.u64 [%rd69], {%rd70, %rd71};
	// end inline asm
$L__BB2_20:
	mov.u32 	%r972, %nctaid.x;
	setp.gt.u32 	%p245, %r972, 499;
	@%p245 bra 	$L__BB2_22;
	membar.cta;
	bra.uni 	$L__BB2_23;
$L__BB2_22:
	mov.b32 	%r973, 450;
	// begin inline asm
	nanosleep.u32 %r973;
	// end inline asm
$L__BB2_23:
	mul.wide.u32 	%rd75, %r4, 16;
	xor.b64  	%rd76, %rd75, -16;
	add.s64 	%rd77, %rd5, %rd76;
	add.s64 	%rd74, %rd77, 512;
$L__BB2_24:
	// begin inline asm
	ld.relaxed.gpu.v2.u64 {%rd72, %rd98}, [%rd74];
	// end inline asm
	setp.eq.s64 	%p246, %rd98, 99;
	mov.b32 	%r974, -1;
	vote.sync.any.pred 	%p247, %p246, %r974;
	@%p247 bra 	$L__BB2_24;
	mov.b64 	{%r978, %r983}, %rd72;
	setp.eq.s64 	%p248, %rd98, 101;
	mov.b32 	%r1026, -1;
	vote.sync.ballot.b32 	%r1027, %p248, %r1026;
	// begin inline asm
	mov.u32 %r976, %lanemask_ge;
	// end inline asm
	and.b32  	%r1028, %r1027, %r976;
	or.b32  	%r1029, %r1028, -2147483648;
	add.s32 	%r1030, %r1029, -1;
	not.b32 	%r1031, %r1029;
	and.b32  	%r1032, %r1031, %r1030;
	popc.b32 	%r980, %r1032;
	mov.b32 	%r984, 1;
	// begin inline asm
	shfl.sync.down.b32 %r977, %r978, %r984, %r980, %r1026;
	// end inline asm
	// begin inline asm
	shfl.sync.down.b32 %r982, %r983, %r984, %r980, %r1026;
	// end inline asm
	setp.lt.s32 	%p250, %r801, %r980;
	setp.eq.s32 	%p251, %r978, 0;
	min.s32 	%r1033, %r983, %r982;
	selp.b32 	%r1034, %r977, 0, %p250;
	or.b32  	%r988, %r1034, %r978;
	selp.b32 	%r1035, %r1033, %r983, %p251;
	selp.b32 	%r993, %r1035, %r983, %p250;
	mov.b32 	%r994, 2;
	// begin inline asm
	shfl.sync.down.b32 %r987, %r988, %r994, %r980, %r1026;
	// end inline asm
	// begin inline asm
	shfl.sync.down.b32 %r992, %r993, %r994, %r980, %r1026;
	// end inline asm
	add.s32 	%r1036, %r801, 2;
	setp.gt.s32 	%p252, %r1036, %r980;
	setp.eq.s32 	%p253, %r988, 0;
	min.s32 	%r1037, %r993, %r992;
	selp.b32 	%r1038, %r1037, %r993, %p253;
	selp.b32 	%r1039, 0, %r987, %p252;
	or.b32  	%r998, %r988, %r1039;
	selp.b32 	%r1003, %r993, %r1038, %p252;
	mov.b32 	%r1004, 4;
	// begin inline asm
	shfl.sync.down.b32 %r997, %r998, %r1004, %r980, %r1026;
	// end inline asm
	// begin inline asm
	shfl.sync.down.b32 %r1002, %r1003, %r1004, %r980, %r1026;
	// end inline asm
	add.s32 	%r72, %r801, 4;
	setp.gt.s32 	%p254, %r72, %r980;
	setp.eq.s32 	%p255, %r998, 0;
	min.s32 	%r1040, %r1003, %r1002;
	selp.b32 	%r1041, %r1040, %r1003, %p255;
	selp.b32 	%r1042, 0, %r997, %p254;
	or.b32  	%r1008, %r998, %r1042;
	selp.b32 	%r1013, %r1003, %r1041, %p254;
	mov.b32 	%r1014, 8;
	// begin inline asm
	shfl.sync.down.b32 %r1007, %r1008, %r1014, %r980, %r1026;
	// end inline asm
	// begin inline asm
	shfl.sync.down.b32 %r1012, %r1013, %r1014, %r980, %r1026;
	// end inline asm
	add.s32 	%r73, %r801, 8;
	setp.gt.s32 	%p256, %r73, %r980;
	setp.eq.s32 	%p257, %r1008, 0;
	min.s32 	%r1043, %r1013, %r1012;
	selp.b32 	%r1044, %r1043, %r1013, %p257;
	selp.b32 	%r1045, 0, %r1007, %p256;
	or.b32  	%r1018, %r1008, %r1045;
	selp.b32 	%r1023, %r1013, %r1044, %p256;
	mov.b32 	%r1024, 16;
	// begin inline asm
	shfl.sync.down.b32 %r1017, %r1018, %r1024, %r980, %r1026;
	// end inline asm
	// begin inline asm
	shfl.sync.down.b32 %r1022, %r1023, %r1024, %r980, %r1026;
	// end inline asm
	add.s32 	%r74, %r801, 16;
	setp.gt.s32 	%p258, %r74, %r980;
	setp.eq.s32 	%p259, %r1018, 0;
	min.s32 	%r1046, %r1023, %r1022;
	selp.b32 	%r1047, %r1046, %r1023, %p259;
	selp.b32 	%r1048, 0, %r1017, %p258;
	or.b32  	%r1332, %r1048, %r1018;
	selp.b32 	%r1331, %r1023, %r1047, %p258;
	not.b32 	%r1049, %r4;
	add.s32 	%r1333, %r1, %r1049;
	add.s64 	%rd8, %rd3, 512;
$L__BB2_26:
	setp.ne.s64 	%p260, %rd98, 101;
	mov.b32 	%r1050, -1;
	vote.sync.all.pred 	%p261, %p260, %r1050;
	not.pred 	%p262, %p261;
	@%p262 bra 	$L__BB2_30;
	mul.wide.s32 	%rd84, %r1333, 16;
	add.s64 	%rd85, %rd8, %rd84;
	add.s64 	%rd83, %rd85, -512;
$L__BB2_28:
	// begin inline asm
	ld.relaxed.gpu.v2.u64 {%rd81, %rd98}, [%rd83];
	// end inline asm
	setp.eq.s64 	%p276, %rd98, 99;
	mov.b32 	%r1066, -1;
	vote.sync.any.pred 	%p277, %p276, %r1066;
	@%p277 bra 	$L__BB2_28;
	mov.b64 	{%r1069, %r1074}, %rd81;
	setp.eq.s64 	%p278, %rd98, 101;
	mov.b32 	%r1117, -1;
	vote.sync.ballot.b32 	%r1118, %p278, %r1117;
	and.b32  	%r1119, %r1118, %r976;
	or.b32  	%r1120, %r1119, -2147483648;
	add.s32 	%r1121, %r1120, -1;
	not.b32 	%r1122, %r1120;
	and.b32  	%r1123, %r1122, %r1121;
	popc.b32 	%r1071, %r1123;
	mov.b32 	%r1075, 1;
	// begin inline asm
	shfl.sync.down.b32 %r1068, %r1069, %r1075, %r1071, %r1117;
	// end inline asm
	// begin inline asm
	shfl.sync.down.b32 %r1073, %r1074, %r1075, %r1071, %r1117;
	// end inline asm
	setp.lt.s32 	%p280, %r801, %r1071;
	setp.eq.s32 	%p281, %r1069, 0;
	min.s32 	%r1124, %r1074, %r1073;
	selp.b32 	%r1125, %r1068, 0, %p280;
	or.b32  	%r1079, %r1125, %r1069;
	selp.b32 	%r1126, %r1124, %r1074, %p281;
	selp.b32 	%r1084, %r1126, %r1074, %p280;
	mov.b32 	%r1085, 2;
	// begin inline asm
	shfl.sync.down.b32 %r1078, %r1079, %r1085, %r1071, %r1117;
	// end inline asm
	// begin inline asm
	shfl.sync.down.b32 %r1083, %r1084, %r1085, %r1071, %r1117;
	// end inline asm
	add.s32 	%r1127, %r801, 2;
	setp.gt.s32 	%p282, %r1127, %r1071;
	setp.eq.s32 	%p283, %r1079, 0;
	min.s32 	%r1128, %r1084, %r1083;
	selp.b32 	%r1129, %r1128, %r1084, %p283;
	selp.b32 	%r1130, 0, %r1078, %p282;
	or.b32  	%r1089, %r1079, %r1130;
	selp.b32 	%r1094, %r1084, %r1129, %p282;
	mov.b32 	%r1095, 4;
	// begin inline asm
	shfl.sync.down.b32 %r1088, %r1089, %r1095, %r1071, %r1117;
	// end inline asm
	// begin inline asm
	shfl.sync.down.b32 %r1093, %r1094, %r1095, %r1071, %r1117;
	// end inline asm
	setp.gt.s32 	%p284, %r72, %r1071;
	setp.eq.s32 	%p285, %r1089, 0;
	min.s32 	%r1131, %r1094, %r1093;
	selp.b32 	%r1132, %r1131, %r1094, %p285;
	selp.b32 	%r1133, 0, %r1088, %p284;
	or.b32  	%r1099, %r1089, %r1133;
	selp.b32 	%r1104, %r1094, %r1132, %p284;
	mov.b32 	%r1105, 8;
	// begin inline asm
	shfl.sync.down.b32 %r1098, %r1099, %r1105, %r1071, %r1117;
	// end inline asm
	// begin inline asm
	shfl.sync.down.b32 %r1103, %r1104, %r1105, %r1071, %r1117;
	// end inline asm
	setp.gt.s32 	%p286, %r73, %r1071;
	setp.eq.s32 	%p287, %r1099, 0;
	min.s32 	%r1134, %r1104, %r1103;
	selp.b32 	%r1135, %r1134, %r1104, %p287;
	selp.b32 	%r1136, 0, %r1098, %p286;
	or.b32  	%r1109, %r1099, %r1136;
	selp.b32 	%r1114, %r1104, %r1135, %p286;
	mov.b32 	%r1115, 16;
	// begin inline asm
	shfl.sync.down.b32 %r1108, %r1109, %r1115, %r1071, %r1117;
	// end inline asm
	// begin inline asm
	shfl.sync.down.b32 %r1113, %r1114, %r1115, %r1071, %r1117;
	// end inline asm
	setp.gt.s32 	%p288, %r74, %r1071;
	setp.eq.s32 	%p289, %r1109, 0;
	min.s32 	%r1137, %r1114, %r1113;
	selp.b32 	%r1138, %r1137, %r1114, %p289;
	selp.b32 	%r1139, 0, %r1108, %p288;
	selp.b32 	%r1140, %r1114, %r1138, %p288;
	or.b32  	%r1141, %r1139, %r1332;
	or.b32  	%r81, %r1141, %r1109;
	setp.eq.s32 	%p290, %r1332, 0;
	min.s32 	%r1142, %r1331, %r1140;
	selp.b32 	%r1331, %r1142, %r1331, %p290;
	add.s32 	%r1333, %r1333, -32;
	mov.u32 	%r1332, %r81;
	bra.uni 	$L__BB2_26;
$L__BB2_30:
	@%p244 bra 	$L__BB2_32;
	or.b32  	%r1052, %r1332, %r67;
	setp.eq.s32 	%p264, %r67, 0;
	min.s32 	%r1053, %r68, %r1331;
	selp.b32 	%r1054, %r1053, %r68, %p264;
	mov.b64 	%rd79, {%r1052, %r1054};
	add.s64 	%rd78, %rd5, 512;
	mov.b64 	%rd80, 101;
	// begin inline asm
	st.relaxed.gpu.v2.u64 [%rd78], {%rd79, %rd80};
	// end inline asm
	st.shared.u32 	[_ZZN3cub18CUB_300001_SM_10006detail11scan_by_key21DeviceScanByKeyKernelINS2_10policy_hubIPiii9CustomMinE10Policy1000ES5_S5_S5_NS0_24ReduceByKeyScanTileStateIiiLb1EEE11CustomEqualS6_ijiiEEvT0_PT9_T1_T2_T3_iT4_T5_T6_T7_E12temp_storage+100], %r1332;
	st.shared.v2.u32 	[_ZZN3cub18CUB_300001_SM_10006detail11scan_by_key21DeviceScanByKeyKernelINS2_10policy_hubIPiii9CustomMinE10Policy1000ES5_S5_S5_NS0_24ReduceByKeyScanTileStateIiiLb1EEE11CustomEqualS6_ijiiEEvT0_PT9_T1_T2_T3_iT4_T5_T6_T7_E12temp_storage+104], {%r1331, %r1052};
	st.shared.u32 	[_ZZN3cub18CUB_300001_SM_10006detail11scan_by_key21DeviceScanByKeyKernelINS2_10policy_hubIPiii9CustomMinE10Policy1000ES5_S5_S5_NS0_24ReduceByKeyScanTileStateIiiLb1EEE11CustomEqualS6_ijiiEEvT0_PT9_T1_T2_T3_iT4_T5_T6_T7_E12temp_storage+112], %r1054;
$L__BB2_32:
	setp.ne.s32 	%p265, %r801, 0;
	@%p265 bra 	$L__BB2_34;
	st.shared.v2.u32 	[_ZZN3cub18CUB_300001_SM_10006detail11scan_by_key21DeviceScanByKeyKernelINS2_10policy_hubIPiii9CustomMinE10Policy1000ES5_S5_S5_NS0_24ReduceByKeyScanTileStateIiiLb1EEE11CustomEqualS6_ijiiEEvT0_PT9_T1_T2_T3_iT4_T5_T6_T7_E12temp_storage+72], {%r1332, %r1331};
	mov.u32 	%r1334, %r1332;
	mov.u32 	%r1335, %r1331;
$L__BB2_34:
	setp.ne.s32 	%p266, %r11, %r12;
	selp.u32 	%r1341, 1, 0, %p266;
	setp.ne.s32 	%p267, %r9, %r10;
	selp.u32 	%r1343, 1, 0, %p267;
	setp.ne.s32 	%p268, %r10, %r11;
	selp.u32 	%r1342, 1, 0, %p268;
	setp.ne.s32 	%p269, %r15, %r16;
	selp.u32 	%r1337, 1, 0, %p269;
	setp.ne.s32 	%p270, %r1330, %r9;
	selp.u32 	%r1344, 1, 0, %p270;
	setp.ne.s32 	%p271, %r14, %r15;
	selp.u32 	%r1338, 1, 0, %p271;
	setp.ne.s32 	%p272, %r13, %r14;
	selp.u32 	%r1339, 1, 0, %p272;
	setp.ne.s32 	%p273, %r12, %r13;
	selp.u32 	%r1340, 1, 0, %p273;
	setp.eq.s32 	%p274, %r4, 0;
	bar.sync 	0;
	ld.shared.u32 	%r1055, [_ZZN3cub18CUB_300001_SM_10006detail11scan_by_key21DeviceScanByKeyKernelINS2_10policy_hubIPiii9CustomMinE10Policy1000ES5_S5_S5_NS0_24ReduceByKeyScanTileStateIiiLb1EEE11CustomEqualS6_ijiiEEvT0_PT9_T1_T2_T3_iT4_T5_T6_T7_E12temp_storage+76];
	setp.eq.s32 	%p275, %r1334, 0;
	min.s32 	%r1056, %r1335, %r1055;
	selp.b32 	%r1057, %r1056, %r1335, %p275;
	selp.b32 	%r1353, %r1335, %r1057, %p274;
	min.s32 	%r1058, %r18, %r1353;
	selp.b32 	%r1352, %r18, %r1058, %p270;
	min.s32 	%r1059, %r19, %r1352;
	selp.b32 	%r1351, %r19, %r1059, %p267;
	min.s32 	%r1060, %r20, %r1351;
	selp.b32 	%r1350, %r20, %r1060, %p268;
	min.s32 	%r1061, %r21, %r1350;
	selp.b32 	%r1349, %r21, %r1061, %p266;
	min.s32 	%r1062, %r22, %r1349;
	selp.b32 	%r1348, %r22, %r1062, %p273;
	min.s32 	%r1063, %r23, %r1348;
	selp.b32 	%r1347, %r23, %r1063, %p272;
	min.s32 	%r1064, %r24, %r1347;
	selp.b32 	%r1346, %r24, %r1064, %p271;
	min.s32 	%r1065, %r25, %r1346;
	selp.b32 	%r1345, %r25, %r1065, %p269;
$L__BB2_35:
	ld.param.u32 	%r1326, [_ZN3cub18CUB_300001_SM_10006detail11scan_by_key21DeviceScanByKeyKernelINS2_10policy_hubIPiii9CustomMinE10Policy1000ES5_S5_S5_NS0_24ReduceByKeyScanTileStateIiiLb1EEE11CustomEqualS6_ijiiEEvT0_PT9_T1_T2_T3_iT4_T5_T6_T7__param_8];
	ld.param.u64 	%rd97, [_ZN3cub18CUB_300001_SM_10006detail11scan_by_key21DeviceScanByKeyKernelINS2_10policy_hubIPiii9CustomMinE10Policy1000ES5_S5_S5_NS0_24ReduceByKeyScanTileStateIiiLb1EEE11CustomEqualS6_ijiiEEvT0_PT9_T1_T2_T3_iT4_T5_T6_T7__param_3];
	bar.sync 	0;
	setp.eq.s32 	%p338, %r1344, 0;
	min.s32 	%r1298, %r1353, %r1326;
	selp.b32 	%r1299, %r1298, %r1326, %p338;
	setp.eq.s32 	%p339, %r1343, 0;
	min.s32 	%r1300, %r1352, %r1326;
	selp.b32 	%r1301, %r1300, %r1326, %p339;
	setp.eq.s32 	%p340, %r1342, 0;
	min.s32 	%r1302, %r1351, %r1326;
	selp.b32 	%r1303, %r1302, %r1326, %p340;
	setp.eq.s32 	%p341, %r1341, 0;
	min.s32 	%r1304, %r1350, %r1326;
	selp.b32 	%r1305, %r1304, %r1326, %p341;
	setp.eq.s32 	%p342, %r1340, 0;
	min.s32 	%r1306, %r1349, %r1326;
	selp.b32 	%r1307, %r1306, %r1326, %p342;
	setp.eq.s32 	%p343, %r1339, 0;
	min.s32 	%r1308, %r1348, %r1326;
	selp.b32 	%r1309, %r1308, %r1326, %p343;
	setp.eq.s32 	%p344, %r1338, 0;
	min.s32 	%r1310, %r1347, %r1326;
	selp.b32 	%r1311, %r1310, %r1326, %p344;
	setp.eq.s32 	%p345, %r1337, 0;
	min.s32 	%r1312, %r1346, %r1326;
	selp.b32 	%r1313, %r1312, %r1326, %p345;
	setp.eq.s32 	%p346, %r1336, 0;
	min.s32 	%r1314, %r1345, %r1326;
	selp.b32 	%r1315, %r1314, %r1326, %p346;
	st.shared.u32 	[%r8], %r1299;
	st.shared.u32 	[%r8+4], %r1301;
	st.shared.u32 	[%r8+8], %r1303;
	st.shared.u32 	[%r8+12], %r1305;
	st.shared.u32 	[%r8+16], %r1307;
	st.shared.u32 	[%r8+20], %r1309;
	st.shared.u32 	[%r8+24], %r1311;
	st.shared.u32 	[%r8+28], %r1313;
	st.shared.u32 	[%r8+32], %r1315;
	bar.warp.sync 	-1;
	ld.shared.u32 	%r1316, [%r7];
	ld.shared.u32 	%r1317, [%r7+128];
	ld.shared.u32 	%r1318, [%r7+256];
	ld.shared.u32 	%r1319, [%r7+384];
	ld.shared.u32 	%r1320, [%r7+512];
	ld.shared.u32 	%r1321, [%r7+640];
	ld.shared.u32 	%r1322, [%r7+768];
	ld.shared.u32 	%r1323, [%r7+896];
	ld.shared.u32 	%r1324, [%r7+1024];
	cvta.to.global.u64 	%rd89, %rd97;
	add.s64 	%rd91, %rd89, %rd61;
	st.global.u32 	[%rd91], %r1316;
	st.global.u32 	[%rd91+128], %r1317;
	st.global.u32 	[%rd91+256], %r1318;
	st.global.u32 	[%rd91+384], %r1319;
	st.global.u32 	[%rd91+512], %r1320;
	st.global.u32 	[%rd91+640], %r1321;
	st.global.u32 	[%rd91+768], %r1322;
	st.global.u32 	[%rd91+896], %r1323;
	st.global.u32 	[%rd91+1024], %r1324;
	bra.uni 	$L__BB2_126;
$L__BB2_36:
	setp.eq.s32 	%p17, %r3, 0;
	@%p17 bra 	$L__BB2_126;
	cvt.u64.u32 	%rd12, %r2;
	mul.wide.u32 	%rd27, %r2, 4;
	add.s64 	%rd28, %rd2, %rd27;
	mov.u32 	%r121, %tid.x;
	ld.global.u32 	%r1362, [%rd28];
	and.b32  	%r296, %r121, 31;
	and.b32  	%r297, %r121, 992;
	mul.lo.s32 	%r298, %r297, 9;
	or.b32  	%r123, %r298, %r296;
	setp.ge.u32 	%p18, %r123, %r3;
	shl.b32 	%r124, %r123, 2;
	cvt.u64.u32 	%rd29, %r124;
	add.s64 	%rd13, %rd28, %rd29;
	mov.u32 	%r1354, %r1362;
	@%p18 bra 	$L__BB2_39;
	ld.global.u32 	%r1354, [%rd13];
$L__BB2_39:
	add.s32 	%r127, %r123, 32;
	setp.ge.u32 	%p19, %r127, %r3;
	mov.u32 	%r1355, %r1362;
	@%p19 bra 	$L__BB2_41;
	ld.global.u32 	%r1355, [%rd13+128];
$L__BB2_41:
	add.s32 	%r130, %r123, 64;
	setp.ge.u32 	%p20, %r130, %r3;
	mov.u32 	%r1356, %r1362;
	@%p20 bra 	$L__BB2_43;
	ld.global.u32 	%r1356, [%rd13+256];
$L__BB2_43:
	add.s32 	%r133, %r123, 96;
	setp.ge.u32 	%p21, %r133, %r3;
	mov.u32 	%r1357, %r1362;
	@%p21 bra 	$L__BB2_45;
	ld.global.u32 	%r1357, [%rd13+384];
$L__BB2_45:
	add.s32 	%r136, %r123, 128;
	setp.ge.u32 	%p22, %r136, %r3;
	mov.u32 	%r1358, %r1362;
	@%p22 bra 	$L__BB2_47;
	ld.global.u32 	%r1358, [%rd13+512];
$L__BB2_47:
	add.s32 	%r139, %r123, 160;
	setp.ge.u32 	%p23, %r139, %r3;
	mov.u32 	%r1359, %r1362;
	@%p23 bra 	$L__BB2_49;
	ld.global.u32 	%r1359, [%rd13+640];
$L__BB2_49:
	add.s32 	%r142, %r123, 192;
	setp.ge.u32 	%p24, %r142, %r3;
	mov.u32 	%r1360, %r1362;
	@%p24 bra 	$L__BB2_51;
	ld.global.u32 	%r1360, [%rd13+768];
$L__BB2_51:
	add.s32 	%r145, %r123, 224;
	setp.ge.u32 	%p25, %r145, %r3;
	mov.u32 	%r1361, %r1362;
	@%p25 bra 	$L__BB2_53;
	ld.global.u32 	%r1361, [%rd13+896];
$L__BB2_53:
	add.s32 	%r148, %r123, 256;
	setp.ge.u32 	%p26, %r148, %r3;
	@%p26 bra 	$L__BB2_55;
	ld.global.u32 	%r1362, [%rd13+1024];
$L__BB2_55:
	setp.ge.u32 	%p27, %r123, %r3;
	// begin inline asm
	mov.u32 %r299, %laneid;
	// end inline asm
	shr.u32 	%r152, %r121, 5;
	mad.lo.s32 	%r300, %r152, 288, %r299;
	shl.b32 	%r301, %r300, 2;
	mov.u32 	%r302, _ZZN3cub18CUB_300001_SM_10006detail11scan_by_key21DeviceScanByKeyKernelINS2_10policy_hubIPiii9CustomMinE10Policy1000ES5_S5_S5_NS0_24ReduceByKeyScanTileStateIiiLb1EEE11CustomEqualS6_ijiiEEvT0_PT9_T1_T2_T3_iT4_T5_T6_T7_E12temp_storage;
	add.s32 	%r153, %r302, %r301;
	st.shared.u32 	[%r153], %r1354;
	st.shared.u32 	[%r153+128], %r1355;
	st.shared.u32 	[%r153+256], %r1356;
	st.shared.u32 	[%r153+384], %r1357;
	st.shared.u32 	[%r153+512], %r1358;
	st.shared.u32 	[%r153+640], %r1359;
	st.shared.u32 	[%r153+768], %r1360;
	st.shared.u32 	[%r153+896], %r1361;
	st.shared.u32 	[%r153+1024], %r1362;
	bar.warp.sync 	-1;
	shl.b32 	%r303, %r299, 5;
	add.s32 	%r154, %r153, %r303;
	ld.shared.u32 	%r155, [%r154];
	ld.shared.u32 	%r156, [%r154+4];
	ld.shared.u32 	%r157, [%r154+8];
	ld.shared.u32 	%r158, [%r154+12];
	ld.shared.u32 	%r159, [%r154+16];
	ld.shared.u32 	%r160, [%r154+20];
	ld.shared.u32 	%r161, [%r154+24];
	ld.shared.u32 	%r162, [%r154+28];
	ld.shared.u32 	%r163, [%r154+32];
	bar.sync 	0;
	shl.b64 	%rd31, %rd12, 2;
	add.s64 	%rd32, %rd1, %rd31;
	ld.global.u32 	%r1371, [%rd32];
	add.s64 	%rd14, %rd32, %rd29;
	mov.u32 	%r1363, %r1371;
	@%p27 bra 	$L__BB2_57;
	ld.global.u32 	%r1363, [%rd14];
$L__BB2_57:
	setp.ge.u32 	%p28, %r127, %r3;
	mov.u32 	%r1364, %r1371;
	@%p28 bra 	$L__BB2_59;
	ld.global.u32 	%r1364, [%rd14+128];
$L__BB2_59:
	setp.ge.u32 	%p29, %r130, %r3;
	mov.u32 	%r1365, %r1371;
	@%p29 bra 	$L__BB2_61;
	ld.global.u32 	%r1365, [%rd14+256];
$L__BB2_61:
	setp.ge.u32 	%p30, %r133, %r3;
	mov.u32 	%r1366, %r1371;
	@%p30 bra 	$L__BB2_63;
	ld.global.u32 	%r1366, [%rd14+384];
$L__BB2_63:
	setp.ge.u32 	%p31, %r136, %r3;
	mov.u32 	%r1367, %r1371;
	@%p31 bra 	$L__BB2_65;
	ld.global.u32 	%r1367, [%rd14+512];
$L__BB2_65:
	setp.ge.u32 	%p32, %r139, %r3;
	mov.u32 	%r1368, %r1371;
	@%p32 bra 	$L__BB2_67;
	ld.global.u32 	%r1368, [%rd14+640];
$L__BB2_67:
	setp.ge.u32 	%p33, %r142, %r3;
	mov.u32 	%r1369, %r1371;
	@%p33 bra 	$L__BB2_69;
	ld.global.u32 	%r1369, [%rd14+768];
$L__BB2_69:
	setp.ge.u32 	%p34, %r145, %r3;
	mov.u32 	%r1370, %r1371;
	@%p34 bra 	$L__BB2_71;
	ld.global.u32 	%r1370, [%rd14+896];
$L__BB2_71:
	setp.ge.u32 	%p35, %r148, %r3;
	@%p35 bra 	$L__BB2_73;
	ld.global.u32 	%r1371, [%rd14+1024];
$L__BB2_73:
	st.shared.u32 	[%r153], %r1363;
	st.shared.u32 	[%r153+128], %r1364;
	st.shared.u32 	[%r153+256], %r1365;
	st.shared.u32 	[%r153+384], %r1366;
	st.shared.u32 	[%r153+512], %r1367;
	st.shared.u32 	[%r153+640], %r1368;
	st.shared.u32 	[%r153+768], %r1369;
	st.shared.u32 	[%r153+896], %r1370;
	st.shared.u32 	[%r153+1024], %r1371;
	bar.warp.sync 	-1;
	ld.shared.u32 	%r183, [%r154];
	ld.shared.u32 	%r184, [%r154+4];
	ld.shared.u32 	%r185, [%r154+8];
	ld.shared.u32 	%r186, [%r154+12];
	ld.shared.u32 	%r187, [%r154+16];
	ld.shared.u32 	%r188, [%r154+20];
	ld.shared.u32 	%r189, [%r154+24];
	ld.shared.u32 	%r190, [%r154+28];
	ld.shared.u32 	%r191, [%r154+32];
	bar.sync 	0;
	setp.ne.s32 	%p36, %r1, 0;
	@%p36 bra 	$L__BB2_81;
	shl.b32 	%r629, %r121, 2;
	mov.u32 	%r630, _ZZN3cub18CUB_300001_SM_10006detail11scan_by_key21DeviceScanByKeyKernelINS2_10policy_hubIPiii9CustomMinE10Policy1000ES5_S5_S5_NS0_24ReduceByKeyScanTileStateIiiLb1EEE11CustomEqualS6_ijiiEEvT0_PT9_T1_T2_T3_iT4_T5_T6_T7_E12temp_storage;
	add.s32 	%r631, %r630, %r629;
	add.s32 	%r192, %r631, 1148;
	st.shared.u32 	[%r631+1148], %r163;
	bar.sync 	0;
	setp.eq.s32 	%p131, %r121, 0;
	mov.b32 	%r1372, 1;
	@%p131 bra 	$L__BB2_76;
	ld.shared.u32 	%r632, [%r192+-4];
	setp.ne.s32 	%p132, %r632, %r155;
	selp.u32 	%r1372, 1, 0, %p132;
$L__BB2_76:
	setp.ne.s32 	%p133, %r155, %r156;
	setp.ne.s32 	%p134, %r156, %r157;
	setp.ne.s32 	%p135, %r157, %r158;
	setp.ne.s32 	%p136, %r158, %r159;
	setp.ne.s32 	%p137, %r159, %r160;
	setp.ne.s32 	%p138, %r160, %r161;
	setp.ne.s32 	%p139, %r161, %r162;
	setp.ne.s32 	%p140, %r162, %r163;
	mul.lo.s32 	%r693, %r121, 9;
	setp.eq.s32 	%p141, %r693, %r3;
	selp.b32 	%r1389, 1, %r1372, %p141;
	add.s32 	%r694, %r693, 1;
	setp.eq.s32 	%p142, %r694, %r3;
	or.pred  	%p1, %p142, %p133;
	selp.u32 	%r1388, 1, 0, %p1;
	add.s32 	%r695, %r693, 2;
	setp.eq.s32 	%p143, %r695, %r3;
	or.pred  	%p2, %p143, %p134;
	selp.u32 	%r1387, 1, 0, %p2;
	add.s32 	%r696, %r693, 3;
	setp.eq.s32 	%p144, %r696, %r3;
	or.pred  	%p3, %p144, %p135;
	selp.u32 	%r1386, 1, 0, %p3;
	add.s32 	%r697, %r693, 4;
	setp.eq.s32 	%p145, %r697, %r3;
	or.pred  	%p4, %p145, %p136;
	selp.u32 	%r1385, 1, 0, %p4;
	add.s32 	%r698, %r693, 5;
	setp.eq.s32 	%p146, %r698, %r3;
	or.pred  	%p5, %p146, %p137;
	selp.u32 	%r1384, 1, 0, %p5;
	add.s32 	%r699, %r693, 6;
	setp.eq.s32 	%p147, %r699, %r3;
	or.pred  	%p6, %p147, %p138;
	selp.u32 	%r1383, 1, 0, %p6;
	add.s32 	%r700, %r693, 7;
	setp.eq.s32 	%p148, %r700, %r3;
	or.pred  	%p7, %p148, %p139;
	selp.u32 	%r1382, 1, 0, %p7;
	add.s32 	%r701, %r693, 8;
	setp.eq.s32 	%p149, %r701, %r3;
	or.pred  	%p150, %p149, %p140;
	selp.u32 	%r1381, 1, 0, %p150;
	or.b32  	%r702, %r1389, %r1388;
	min.s32 	%r703, %r184, %r183;
	selp.b32 	%r704, %r184, %r703, %p1;
	or.b32  	%r705, %r702, %r1387;
	min.s32 	%r706, %r185, %r704;
	selp.b32 	%r707, %r185, %r706, %p2;
	or.b32  	%r708, %r705, %r1386;
	min.s32 	%r709, %r186, %r707;
	selp.b32 	%r710, %r186, %r709, %p3;
	or.b32  	%r711, %r708, %r1385;
	min.s32 	%r712, %r187, %r710;
	selp.b32 	%r713, %r187, %r712, %p4;
	or.b32  	%r714, %r711, %r1384;
	min.s32 	%r715, %r188, %r713;
	selp.b32 	%r716, %r188, %r715, %p5;
	or.b32  	%r717, %r714, %r1383;
	min.s32 	%r718, %r189, %r716;
	selp.b32 	%r719, %r189, %r718, %p6;
	or.b32  	%r720, %r717, %r1382;
	min.s32 	%r721, %r190, %r719;
	selp.b32 	%r722, %r190, %r721, %p7;
	or.b32  	%r634, %r720, %r1381;
	min.s32 	%r723, %r191, %r722;
	selp.b32 	%r639, %r191, %r723, %p150;
	mov.b32 	%r690, 1;
	mov.b32 	%r691, 0;
	mov.b32 	%r692, -1;
	// begin inline asm
	shfl.sync.up.b32 %r633, %r634, %r690, %r691, %r692;
	// end inline asm
	// begin inline asm
	shfl.sync.up.b32 %r638, %r639, %r690, %r691, %r692;
	// end inline asm
	setp.eq.s32 	%p151, %r634, 0;
	min.s32 	%r724, %r639, %r638;
	selp.b32 	%r725, %r724, %r639, %p151;
	setp.lt.s32 	%p152, %r299, 1;
	selp.b32 	%r726, 0, %r633, %p152;
	or.b32  	%r644, %r726, %r634;
	selp.b32 	%r649, %r639, %r725, %p152;
	mov.b32 	%r650, 2;
	// begin inline asm
	shfl.sync.up.b32 %r643, %r644, %r650, %r691, %r692;
	// end inline asm
	// begin inline asm
	shfl.sync.up.b32 %r648, %r649, %r650, %r691, %r692;
	// end inline asm
	setp.eq.s32 	%p153, %r644, 0;
	min.s32 	%r727, %r649, %r648;
	selp.b32 	%r728, %r727, %r649, %p153;
	setp.lt.s32 	%p154, %r299, 2;
	selp.b32 	%r729, 0, %r643, %p154;
	or.b32  	%r654, %r729, %r644;
	selp.b32 	%r659, %r649, %r728, %p154;
	mov.b32 	%r660, 4;
	// begin inline asm
	shfl.sync.up.b32 %r653, %r654, %r660, %r691, %r692;
	// end inline asm
	// begin inline asm
	shfl.sync.up.b32 %r658, %r659, %r660, %r691, %r692;
	// end inline asm
	setp.eq.s32 	%p155, %r654, 0;
	min.s32 	%r730, %r659, %r658;
	selp.b32 	%r731, %r730, %r659, %p155;
	setp.lt.s32 	%p156, %r299, 4;
	selp.b32 	%r732, 0, %r653, %p156;
	or.b32  	%r664, %r732, %r654;
	selp.b32 	%r669, %r659, %r731, %p156;
	mov.b32 	%r670, 8;
	// begin inline asm
	shfl.sync.up.b32 %r663, %r664, %r670, %r691, %r692;
	// end inline asm
	// begin inline asm
	shfl.sync.up.b32 %r668, %r669, %r670, %r691, %r692;
	// end inline asm
	setp.eq.s32 	%p157, %r664, 0;
	min.s32 	%r733, %r669, %r668;
	selp.b32 	%r734, %r733, %r669, %p157;
	setp.lt.s32 	%p158, %r299, 8;
	selp.b32 	%r735, 0, %r663, %p158;
	or.b32  	%r674, %r735, %r664;
	selp.b32 	%r679, %r669, %r734, %p158;
	mov.b32 	%r680, 16;
	// begin inline asm
	shfl.sync.up.b32 %r673, %r674, %r680, %r691, %r692;
	// end inline asm
	// begin inline asm
	shfl.sync.up.b32 %r678, %r679, %r680, %r691, %r692;
	// end inline asm
	setp.eq.s32 	%p159, %r674, 0;
	min.s32 	%r736, %r679, %r678;
	selp.b32 	%r204, %r736, %r679, %p159;
	setp.lt.s32 	%p160, %r299, 16;
	selp.b32 	%r737, 0, %r673, %p160;
	or.b32  	%r684, %r737, %r674;
	selp.b32 	%r689, %r679, %r204, %p160;
	// begin inline asm
	shfl.sync.up.b32 %r683, %r684, %r690, %r691, %r692;
	// end inline asm
	// begin inline asm
	shfl.sync.up.b32 %r1398, %r689, %r690, %r691, %r692;
	// end inline asm
	setp.ne.s32 	%p161, %r299, 31;
	@%p161 bra 	$L__BB2_78;
	shl.b32 	%r738, %r152, 3;
	mov.u32 	%r739, _ZZN3cub18CUB_300001_SM_10006detail11scan_by_key21DeviceScanByKeyKernelINS2_10policy_hubIPiii9CustomMinE10Policy1000ES5_S5_S5_NS0_24ReduceByKeyScanTileStateIiiLb1EEE11CustomEqualS6_ijiiEEvT0_PT9_T1_T2_T3_iT4_T5_T6_T7_E12temp_storage;
	add.s32 	%r740, %r739, %r738;
	st.shared.v2.u32 	[%r740], {%r684, %r204};
$L__BB2_78:
	bar.sync 	0;
	setp.lt.u32 	%p162, %r121, 32;
	@%p162 bra 	$L__BB2_80;
	ld.shared.u32 	%r741, [_ZZN3cub18CUB_300001_SM_10006detail11scan_by_key21DeviceScanByKeyKernelINS2_10policy_hubIPiii9CustomMinE10Policy1000ES5_S5_S5_NS0_24ReduceByKeyScanTileStateIiiLb1EEE11CustomEqualS6_ijiiEEvT0_PT9_T1_T2_T3_iT4_T5_T6_T7_E12temp_storage+4];
	ld.shared.v2.u32 	{%r742, %r743}, [_ZZN3cub18CUB_300001_SM_10006detail11scan_by_key21DeviceScanByKeyKernelINS2_10policy_hubIPiii9CustomMinE10Policy1000ES5_S5_S5_NS0_24ReduceByKeyScanTileStateIiiLb1EEE11CustomEqualS6_ijiiEEvT0_PT9_T1_T2_T3_iT4_T5_T6_T7_E12temp_storage+8];
	min.s32 	%r744, %r743, %r741;
	setp.eq.s32 	%p163, %r742, 0;
	selp.b32 	%r745, %r744, %r743, %p163;
	ld.shared.v4.u32 	{%r746, %r747, %r748, %r749}, [_ZZN3cub18CUB_300001_SM_10006detail11scan_by_key21DeviceScanByKeyKernelINS2_10policy_hubIPiii9CustomMinE10Policy1000ES5_S5_S5_NS0_24ReduceByKeyScanTileStateIiiLb1EEE11CustomEqualS6_ijiiEEvT0_PT9_T1_T2_T3_iT4_T5_T6_T7_E12temp_storage+16];
	min.s32 	%r750, %r747, %r745;
	setp.eq.s32 	%p164, %r746, 0;
	selp.b32 	%r751, %r750, %r747, %p164;
	min.s32 	%r752, %r749, %r751;
	setp.eq.s32 	%p165, %r748, 0;
	selp.b32 	%r753, %r752, %r749, %p165;
	ld.shared.v4.u32 	{%r754, %r755, %r756, %r757}, [_ZZN3cub18CUB_300001_SM_10006detail11scan_by_key21DeviceScanByKeyKernelINS2_10policy_hubIPiii9CustomMinE10Policy1000ES5_S5_S5_NS0_24ReduceByKeyScanTileStateIiiLb1EEE11CustomEqualS6_ijiiEEvT0_PT9_T1_T2_T3_iT4_T5_T6_T7_E12temp_storage+32];
	min.s32 	%r758, %r755, %r753;
	setp.eq.s32 	%p166, %r754, 0;
	selp.b32 	%r759, %r758, %r755, %p166;
	min.s32 	%r760, %r757, %r759;
	setp.eq.s32 	%p167, %r756, 0;
	selp.b32 	%r761, %r760, %r757, %p167;
	ld.shared.v2.u32 	{%r762, %r763}, [_ZZN3cub18CUB_300001_SM_10006detail11scan_by_key21DeviceScanByKeyKernelINS2_10policy_hubIPiii9CustomMinE10Policy1000ES5_S5_S5_NS0_24ReduceByKeyScanTileStateIiiLb1EEE11CustomEqualS6_ijiiEEvT0_PT9_T1_T2_T3_iT4_T5_T6_T7_E12temp_storage+48];
	setp.eq.s32 	%p168, %r152, 7;
	min.s32 	%r764, %r763, %r761;
	setp.eq.s32 	%p169, %r762, 0;
	selp.b32 	%r765, %r764, %r763, %p169;
	setp.eq.s32 	%p170, %r152, 6;
	setp.eq.s32 	%p171, %r152, 5;
	setp.eq.s32 	%p172, %r152, 4;
	setp.eq.s32 	%p173, %r152, 3;
	setp.eq.s32 	%p174, %r152, 2;
	selp.b32 	%r766, %r745, %r741, %p174;
	selp.b32 	%r767, %r751, %r766, %p173;
	selp.b32 	%r768, %r753, %r767, %p172;
	selp.b32 	%r769, %r759, %r768, %p171;
	selp.b32 	%r770, %r761, %r769, %p170;
	selp.b32 	%r771, %r765, %r770, %p168;
	setp.eq.s32 	%p175, %r683, 0;
	min.s32 	%r772, %r1398, %r771;
	selp.b32 	%r773, %r772, %r1398, %p175;
	setp.eq.s32 	%p176, %r299, 0;
	selp.b32 	%r1398, %r771, %r773, %p176;
$L__BB2_80:
	setp.eq.s32 	%p177, %r121, 0;
	setp.eq.s32 	%p178, %r1389, 0;
	min.s32 	%r774, %r183, %r1398;
	selp.b32 	%r775, %r774, %r183, %p178;
	selp.b32 	%r1397, %r183, %r775, %p177;
	min.s32 	%r776, %r184, %r1397;
	selp.b32 	%r1396, %r184, %r776, %p1;
	min.s32 	%r777, %r185, %r1396;
	selp.b32 	%r1395, %r185, %r777, %p2;
	min.s32 	%r778, %r186, %r1395;
	selp.b32 	%r1394, %r186, %r778, %p3;
	min.s32 	%r779, %r187, %r1394;
	selp.b32 	%r1393, %r187, %r779, %p4;
	min.s32 	%r780, %r188, %r1393;
	selp.b32 	%r1392, %r188, %r780, %p5;
	min.s32 	%r781, %r189, %r1392;
	selp.b32 	%r1391, %r189, %r781, %p6;
	min.s32 	%r782, %r190, %r1391;
	selp.b32 	%r1390, %r190, %r782, %p7;
	bra.uni 	$L__BB2_106;
$L__BB2_81:
	setp.ne.s32 	%p37, %r121, 0;
	mov.b32 	%r1375, 0;
	@%p37 bra 	$L__BB2_83;
	ld.param.u64 	%rd93, [_ZN3cub18CUB_300001_SM_10006detail11scan_by_key21DeviceScanByKeyKernelINS2_10policy_hubIPiii9CustomMinE10Policy1000ES5_S5_S5_NS0_24ReduceByKeyScanTileStateIiiLb1EEE11CustomEqualS6_ijiiEEvT0_PT9_T1_T2_T3_iT4_T5_T6_T7__param_1];
	cvta.to.global.u64 	%rd33, %rd93;
	mul.wide.u32 	%rd34, %r1, 4;
	add.s64 	%rd35, %rd33, %rd34;
	ld.global.u32 	%r1375, [%rd35];
$L__BB2_83:
	setp.eq.s32 	%p38, %r121, 0;
	shl.b32 	%r305, %r121, 2;
	mov.u32 	%r306, _ZZN3cub18CUB_300001_SM_10006detail11scan_by_key21DeviceScanByKeyKernelINS2_10policy_hubIPiii9CustomMinE10Policy1000ES5_S5_S5_NS0_24ReduceByKeyScanTileStateIiiLb1EEE11CustomEqualS6_ijiiEEvT0_PT9_T1_T2_T3_iT4_T5_T6_T7_E12temp_storage;
	add.s32 	%r307, %r306, %r305;
	add.s32 	%r220, %r307, 1148;
	st.shared.u32 	[%r307+1148], %r163;
	bar.sync 	0;
	@%p38 bra 	$L__BB2_85;
	ld.shared.u32 	%r1375, [%r220+-4];
$L__BB2_85:
	setp.ne.s32 	%p39, %r1375, %r155;
	setp.ne.s32 	%p40, %r155, %r156;
	setp.ne.s32 	%p41, %r156, %r157;
	setp.ne.s32 	%p42, %r157, %r158;
	setp.ne.s32 	%p43, %r158, %r159;
	setp.ne.s32 	%p44, %r159, %r160;
	setp.ne.s32 	%p45, %r160, %r161;
	setp.ne.s32 	%p46, %r161, %r162;
	setp.ne.s32 	%p47, %r162, %r163;
	mul.lo.s32 	%r368, %r121, 9;
	setp.eq.s32 	%p48, %r368, %r3;
	or.pred  	%p8, %p48, %p39;
	add.s32 	%r369, %r368, 1;
	setp.eq.s32 	%p49, %r369, %r3;
	or.pred  	%p9, %p49, %p40;
	add.s32 	%r370, %r368, 2;
	setp.eq.s32 	%p50, %r370, %r3;
	or.pred  	%p10, %p50, %p41;
	add.s32 	%r371, %r368, 3;
	setp.eq.s32 	%p51, %r371, %r3;
	or.pred  	%p11, %p51, %p42;
	add.s32 	%r372, %r368, 4;
	setp.eq.s32 	%p52, %r372, %r3;
	or.pred  	%p12, %p52, %p43;
	add.s32 	%r373, %r368, 5;
	setp.eq.s32 	%p53, %r373, %r3;
	or.pred  	%p13, %p53, %p44;
	add.s32 	%r374, %r368, 6;
	setp.eq.s32 	%p54, %r374, %r3;
	or.pred  	%p14, %p54, %p45;
	add.s32 	%r375, %r368, 7;
	setp.eq.s32 	%p55, %r375, %r3;
	or.pred  	%p15, %p55, %p46;
	add.s32 	%r376, %r368, 8;
	setp.eq.s32 	%p56, %r376, %r3;
	or.pred  	%p57, %p56, %p47;
	selp.u32 	%r1381, 1, 0, %p57;
	or.pred  	%p58, %p9, %p8;
	min.s32 	%r377, %r184, %r183;
	selp.b32 	%r378, %r184, %r377, %p9;
	or.pred  	%p59, %p58, %p10;
	min.s32 	%r379, %r185, %r378;
	selp.b32 	%r380, %r185, %r379, %p10;
	or.pred  	%p60, %p59, %p11;
	min.s32 	%r381, %r186, %r380;
	selp.b32 	%r382, %r186, %r381, %p11;
	or.pred  	%p61, %p60, %p12;
	min.s32 	%r383, %r187, %r382;
	selp.b32 	%r384, %r187, %r383, %p12;
	or.pred  	%p62, %p61, %p13;
	min.s32 	%r385, %r188, %r384;
	selp.b32 	%r386, %r188, %r385, %p13;
	or.pred  	%p63, %p62, %p14;
	min.s32 	%r387, %r189, %r386;
	selp.b32 	%r388, %r189, %r387, %p14;
	or.pred  	%p64, %p63, %p15;
	min.s32 	%r389, %r190, %r388;
	selp.b32 	%r390, %r190, %r389, %p15;
	or.pred  	%p65, %p64, %p57;
	selp.u32 	%r309, 1, 0, %p65;
	min.s32 	%r391, %r191, %r390;
	selp.b32 	%r314, %r191, %r391, %p57;
	mov.b32 	%r365, 1;
	mov.b32 	%r366, 0;
	mov.b32 	%r367, -1;
	// begin inline asm
	shfl.sync.up.b32 %r308, %r309, %r365, %r366, %r367;
	// end inline asm
	// begin inline asm
	shfl.sync.up.b32 %r313, %r314, %r365, %r366, %r367;
	// end inline asm
	min.s32 	%r392, %r314, %r313;
	selp.b32 	%r393, %r314, %r392, %p65;
	setp.lt.s32 	%p66, %r299, 1;
	selp.b32 	%r394, 0, %r308, %p66;
	or.b32  	%r319, %r394, %r309;
	selp.b32 	%r324, %r314, %r393, %p66;
	mov.b32 	%r325, 2;
	// begin inline asm
	shfl.sync.up.b32 %r318, %r319, %r325, %r366, %r367;
	// end inline asm
	// begin inline asm
	shfl.sync.up.b32 %r323, %r324, %r325, %r366, %r367;
	// end inline asm
	setp.eq.s32 	%p67, %r319, 0;
	min.s32 	%r395, %r324, %r323;
	selp.b32 	%r396, %r395, %r324, %p67;
	setp.lt.s32 	%p68, %r299, 2;
	selp.b32 	%r397, 0, %r318, %p68;
	or.b32  	%r329, %r397, %r319;
	selp.b32 	%r334, %r324, %r396, %p68;
	mov.b32 	%r335, 4;
	// begin inline asm
	shfl.sync.up.b32 %r328, %r329, %r335, %r366, %r367;
	// end inline asm
	// begin inline asm
	shfl.sync.up.b32 %r333, %r334, %r335, %r366, %r367;
	// end inline asm
	setp.eq.s32 	%p69, %r329, 0;
	min.s32 	%r398, %r334, %r333;
	selp.b32 	%r399, %r398, %r334, %p69;
	setp.lt.s32 	%p70, %r299, 4;
	selp.b32 	%r400, 0, %r328, %p70;
	or.b32  	%r339, %r400, %r329;
	selp.b32 	%r344, %r334, %r399, %p70;
	mov.b32 	%r345, 8;
	// begin inline asm
	shfl.sync.up.b32 %r338, %r339, %r345, %r366, %r367;
	// end inline asm
	// begin inline asm
	shfl.sync.up.b32 %r343, %r344, %r345, %r366, %r367;
	// end inline asm
	setp.eq.s32 	%p71, %r339, 0;
	min.s32 	%r401, %r344, %r343;
	selp.b32 	%r402, %r401, %r344, %p71;
	setp.lt.s32 	%p72, %r299, 8;
	selp.b32 	%r403, 0, %r338, %p72;
	or.b32  	%r349, %r403, %r339;
	selp.b32 	%r354, %r344, %r402, %p72;
	mov.b32 	%r355, 16;
	// begin inline asm
	shfl.sync.up.b32 %r348, %r349, %r355, %r366, %r367;
	// end inline asm
	// begin inline asm
	shfl.sync.up.b32 %r353, %r354, %r355, %r366, %r367;
	// end inline asm
	setp.eq.s32 	%p73, %r349, 0;
	min.s32 	%r404, %r354, %r353;
	selp.b32 	%r224, %r404, %r354, %p73;
	setp.lt.s32 	%p74, %r299, 16;
	selp.b32 	%r405, 0, %r348, %p74;
	or.b32  	%r359, %r405, %r349;
	selp.b32 	%r364, %r354, %r224, %p74;
	// begin inline asm
	shfl.sync.up.b32 %r1379, %r359, %r365, %r366, %r367;
	// end inline asm
	// begin inline asm
	shfl.sync.up.b32 %r1380, %r364, %r365, %r366, %r367;
	// end inline asm
	setp.ne.s32 	%p75, %r299, 31;
	@%p75 bra 	$L__BB2_87;
	shl.b32 	%r406, %r152, 3;
	mov.u32 	%r407, _ZZN3cub18CUB_300001_SM_10006detail11scan_by_key21DeviceScanByKeyKernelINS2_10policy_hubIPiii9CustomMinE10Policy1000ES5_S5_S5_NS0_24ReduceByKeyScanTileStateIiiLb1EEE11CustomEqualS6_ijiiEEvT0_PT9_T1_T2_T3_iT4_T5_T6_T7_E12temp_storage;
	add.s32 	%r408, %r407, %r406;
	st.shared.v2.u32 	[%r408], {%r359, %r224};
$L__BB2_87:
	bar.sync 	0;
	ld.shared.v4.u32 	{%r409, %r410, %r411, %r412}, [_ZZN3cub18CUB_300001_SM_10006detail11scan_by_key21DeviceScanByKeyKernelINS2_10policy_hubIPiii9CustomMinE10Policy1000ES5_S5_S5_NS0_24ReduceByKeyScanTileStateIiiLb1EEE11CustomEqualS6_ijiiEEvT0_PT9_T1_T2_T3_iT4_T5_T6_T7_E12temp_storage];
	or.b32  	%r413, %r411, %r409;
	setp.eq.s32 	%p76, %r411, 0;
	min.s32 	%r414, %r412, %r410;
	selp.b32 	%r415, %r414, %r412, %p76;
	setp.eq.s32 	%p77, %r152, 2;
	selp.b32 	%r416, %r413, %r409, %p77;
	selp.b32 	%r417, %r415, %r410, %p77;
	ld.shared.v4.u32 	{%r418, %r419, %r420, %r421}, [_ZZN3cub18CUB_300001_SM_10006detail11scan_by_key21DeviceScanByKeyKernelINS2_10policy_hubIPiii9CustomMinE10Policy1000ES5_S5_S5_NS0_24ReduceByKeyScanTileStateIiiLb1EEE11CustomEqualS6_ijiiEEvT0_PT9_T1_T2_T3_iT4_T5_T6_T7_E12temp_storage+16];
	or.b32  	%r422, %r418, %r413;
	setp.eq.s32 	%p78, %r418, 0;
	min.s32 	%r423, %r419, %r415;
	selp.b32 	%r424, %r423, %r419, %p78;
	setp.eq.s32 	%p79, %r152, 3;
	selp.b32 	%r425, %r422, %r416, %p79;
	selp.b32 	%r426, %r424, %r417, %p79;
	or.b32  	%r427, %r420, %r422;
	setp.eq.s32 	%p80, %r420, 0;
	min.s32 	%r428, %r421, %r424;
	selp.b32 	%r429, %r428, %r421, %p80;
	setp.eq.s32 	%p81, %r152, 4;
	selp.b32 	%r430, %r427, %r425, %p81;
	selp.b32 	%r431, %r429, %r426, %p81;
	ld.shared.v4.u32 	{%r432, %r433, %r434, %r435}, [_ZZN3cub18CUB_300001_SM_10006detail11scan_by_key21DeviceScanByKeyKernelINS2_10policy_hubIPiii9CustomMinE10Policy1000ES5_S5_S5_NS0_24ReduceByKeyScanTileStateIiiLb1EEE11CustomEqualS6_ijiiEEvT0_PT9_T1_T2_T3_iT4_T5_T6_T7_E12temp_storage+32];
	or.b32  	%r436, %r432, %r427;
	setp.eq.s32 	%p82, %r432, 0;
	min.s32 	%r437, %r433, %r429;
	selp.b32 	%r438, %r437, %r433, %p82;
	setp.eq.s32 	%p83, %r152, 5;
	selp.b32 	%r439, %r436, %r430, %p83;
	selp.b32 	%r440, %r438, %r431, %p83;
	or.b32  	%r441, %r434, %r436;
	setp.eq.s32 	%p84, %r434, 0;
	min.s32 	%r442, %r435, %r438;
	selp.b32 	%r443, %r442, %r435, %p84;
	setp.eq.s32 	%p85, %r152, 6;
	selp.b32 	%r444, %r441, %r439, %p85;
	selp.b32 	%r445, %r443, %r440, %p85;
	ld.shared.v4.u32 	{%r446, %r447, %r448, %r449}, [_ZZN3cub18CUB_300001_SM_10006detail11scan_by_key21DeviceScanByKeyKernelINS2_10policy_hubIPiii9CustomMinE10Policy1000ES5_S5_S5_NS0_24ReduceByKeyScanTileStateIiiLb1EEE11CustomEqualS6_ijiiEEvT0_PT9_T1_T2_T3_iT4_T5_T6_T7_E12temp_storage+48];
	or.b32  	%r450, %r446, %r441;
	setp.eq.s32 	%p86, %r446, 0;
	min.s32 	%r451, %r447, %r443;
	selp.b32 	%r452, %r451, %r447, %p86;
	setp.eq.s32 	%p87, %r152, 7;
	selp.b32 	%r228, %r450, %r444, %p87;
	selp.b32 	%r229, %r452, %r445, %p87;
	or.b32  	%r230, %r448, %r450;
	setp.eq.s32 	%p88, %r448, 0;
	min.s32 	%r453, %r449, %r452;
	selp.b32 	%r231, %r453, %r449, %p88;
	setp.lt.u32 	%p89, %r121, 32;
	@%p89 bra 	$L__BB2_89;
	setp.eq.s32 	%p90, %r1379, 0;
	min.s32 	%r454, %r1380, %r229;
	selp.b32 	%r455, %r454, %r1380, %p90;
	setp.eq.s32 	%p91, %r299, 0;
	selp.b32 	%r456, 0, %r1379, %p91;
	or.b32  	%r1379, %r228, %r456;
	selp.b32 	%r1380, %r229, %r455, %p91;
	bra.uni 	$L__BB2_105;
$L__BB2_89:
	setp.ne.s32 	%p92, %r121, 0;
	mul.wide.u32 	%rd36, %r1, 16;
	add.s64 	%rd15, %rd3, %rd36;
	@%p92 bra 	$L__BB2_91;
	st.shared.u32 	[_ZZN3cub18CUB_300001_SM_10006detail11scan_by_key21DeviceScanByKeyKernelINS2_10policy_hubIPiii9CustomMinE10Policy1000ES5_S5_S5_NS0_24ReduceByKeyScanTileStateIiiLb1EEE11CustomEqualS6_ijiiEEvT0_PT9_T1_T2_T3_iT4_T5_T6_T7_E12temp_storage+116], %r230;
	st.shared.u32 	[_ZZN3cub18CUB_300001_SM_10006detail11scan_by_key21DeviceScanByKeyKernelINS2_10policy_hubIPiii9CustomMinE10Policy1000ES5_S5_S5_NS0_24ReduceByKeyScanTileStateIiiLb1EEE11CustomEqualS6_ijiiEEvT0_PT9_T1_T2_T3_iT4_T5_T6_T7_E12temp_storage+120], %r231;
	mov.b64 	%rd38, {%r230, %r231};
	add.s64 	%rd37, %rd15, 512;
	mov.b64 	%rd39, 100;
	// begin inline asm
	st.relaxed.gpu.v2.u64 [%rd37], {%rd38, %rd39};
	// end inline asm
$L__BB2_91:
	mov.u32 	%r457, %nctaid.x;
	setp.gt.u32 	%p93, %r457, 499;
	@%p93 bra 	$L__BB2_93;
	membar.cta;
	bra.uni 	$L__BB2_94;
$L__BB2_93:
	mov.b32 	%r458, 450;
	// begin inline asm
	nanosleep.u32 %r458;
	// end inline asm
$L__BB2_94:
	mul.wide.u32 	%rd43, %r121, 16;
	xor.b64  	%rd44, %rd43, -16;
	add.s64 	%rd45, %rd15, %rd44;
	add.s64 	%rd42, %rd45, 512;
$L__BB2_95:
	// begin inline asm
	ld.relaxed.gpu.v2.u64 {%rd40, %rd99}, [%rd42];
	// end inline asm
	setp.eq.s64 	%p94, %rd99, 99;
	mov.b32 	%r459, -1;
	vote.sync.any.pred 	%p95, %p94, %r459;
	@%p95 bra 	$L__BB2_95;
	mov.b64 	{%r463, %r468}, %rd40;
	setp.eq.s64 	%p96, %rd99, 101;
	mov.b32 	%r511, -1;
	vote.sync.ballot.b32 	%r512, %p96, %r511;
	// begin inline asm
	mov.u32 %r461, %lanemask_ge;
	// end inline asm
	and.b32  	%r513, %r512, %r461;
	or.b32  	%r514, %r513, -2147483648;
	add.s32 	%r515, %r514, -1;
	not.b32 	%r516, %r514;
	and.b32  	%r517, %r516, %r515;
	popc.b32 	%r465, %r517;
	mov.b32 	%r469, 1;
	// begin inline asm
	shfl.sync.down.b32 %r462, %r463, %r469, %r465, %r511;
	// end inline asm
	// begin inline asm
	shfl.sync.down.b32 %r467, %r468, %r469, %r465, %r511;
	// end inline asm
	setp.lt.s32 	%p98, %r299, %r465;
	setp.eq.s32 	%p99, %r463, 0;
	min.s32 	%r518, %r468, %r467;
	selp.b32 	%r519, %r462, 0, %p98;
	or.b32  	%r473, %r519, %r463;
	selp.b32 	%r520, %r518, %r468, %p99;
	selp.b32 	%r478, %r520, %r468, %p98;
	mov.b32 	%r479, 2;
	// begin inline asm
	shfl.sync.down.b32 %r472, %r473, %r479, %r465, %r511;
	// end inline asm
	// begin inline asm
	shfl.sync.down.b32 %r477, %r478, %r479, %r465, %r511;
	// end inline asm
	add.s32 	%r235, %r299, 2;
	setp.gt.s32 	%p100, %r235, %r465;
	setp.eq.s32 	%p101, %r473, 0;
	min.s32 	%r521, %r478, %r477;
	selp.b32 	%r522, %r521, %r478, %p101;
	selp.b32 	%r523, 0, %r472, %p100;
	or.b32  	%r483, %r473, %r523;
	selp.b32 	%r488, %r478, %r522, %p100;
	mov.b32 	%r489, 4;
	// begin inline asm
	shfl.sync.down.b32 %r482, %r483, %r489, %r465, %r511;
	// end inline asm
	// begin inline asm
	shfl.sync.down.b32 %r487, %r488, %r489, %r465, %r511;
	// end inline asm
	add.s32 	%r524, %r299, 4;
	setp.gt.s32 	%p102, %r524, %r465;
	setp.eq.s32 	%p103, %r483, 0;
	min.s32 	%r525, %r488, %r487;
	selp.b32 	%r526, %r525, %r488, %p103;
	selp.b32 	%r527, 0, %r482, %p102;
	or.b32  	%r493, %r483, %r527;
	selp.b32 	%r498, %r488, %r526, %p102;
	mov.b32 	%r499, 8;
	// begin inline asm
	shfl.sync.down.b32 %r492, %r493, %r499, %r465, %r511;
	// end inline asm
	// begin inline asm
	shfl.sync.down.b32 %r497, %r498, %r499, %r465, %r511;
	// end inline asm
	add.s32 	%r236, %r299, 8;
	setp.gt.s32 	%p104, %r236, %r465;
	setp.eq.s32 	%p105, %r493, 0;
	min.s32 	%r528, %r498, %r497;
	selp.b32 	%r529, %r528, %r498, %p105;
	selp.b32 	%r530, 0, %r492, %p104;
	or.b32  	%r503, %r493, %r530;
	selp.b32 	%r508, %r498, %r529, %p104;
	mov.b32 	%r509, 16;
	// begin inline asm
	shfl.sync.down.b32 %r502, %r503, %r509, %r465, %r511;
	// end inline asm
	// begin inline asm
	shfl.sync.down.b32 %r507, %r508, %r509, %r465, %r511;
	// end inline asm
	add.s32 	%r237, %r299, 16;
	setp.gt.s32 	%p106, %r237, %r465;
	setp.eq.s32 	%p107, %r503, 0;
	min.s32 	%r531, %r508, %r507;
	selp.b32 	%r532, %r531, %r508, %p107;
	selp.b32 	%r533, 0, %r502, %p106;
	or.b32  	%r1376, %r533, %r503;
	selp.b32 	%r1377, %r508, %r532, %p106;
	not.b32 	%r534, %r121;
	add.s32 	%r1378, %r1, %r534;
	add.s64 	%rd18, %rd3, 512;
$L__BB2_97:
	setp.ne.s64 	%p108, %rd99, 101;
	mov.b32 	%r535, -1;
	vote.sync.all.pred 	%p109, %p108, %r535;
	not.pred 	%p110, %p109;
	@%p110 bra 	$L__BB2_101;
	mul.wide.s32 	%rd52, %r1378, 16;
	add.s64 	%rd53, %rd18, %rd52;
	add.s64 	%rd51, %rd53, -512;
$L__BB2_99:
	// begin inline asm
	ld.relaxed.gpu.v2.u64 {%rd49, %rd99}, [%rd51];
	// end inline asm
	setp.eq.s64 	%p116, %rd99, 99;
	mov.b32 	%r551, -1;
	vote.sync.any.pred 	%p117, %p116, %r551;
	@%p117 bra 	$L__BB2_99;
	mov.b64 	{%r554, %r559}, %rd49;
	setp.eq.s64 	%p118, %rd99, 101;
	mov.b32 	%r602, -1;
	vote.sync.ballot.b32 	%r603, %p118, %r602;
	and.b32  	%r604, %r603, %r461;
	or.b32  	%r605, %r604, -2147483648;
	add.s32 	%r606, %r605, -1;
	not.b32 	%r607, %r605;
	and.b32  	%r608, %r607, %r606;
	popc.b32 	%r556, %r608;
	mov.b32 	%r560, 1;
	// begin inline asm
	shfl.sync.down.b32 %r553, %r554, %r560, %r556, %r602;
	// end inline asm
	// begin inline asm
	shfl.sync.down.b32 %r558, %r559, %r560, %r556, %r602;
	// end inline asm
	setp.lt.s32 	%p120, %r299, %r556;
	setp.eq.s32 	%p121, %r554, 0;
	min.s32 	%r609, %r559, %r558;
	selp.b32 	%r610, %r553, 0, %p120;
	or.b32  	%r564, %r610, %r554;
	selp.b32 	%r611, %r609, %r559, %p121;
	selp.b32 	%r569, %r611, %r559, %p120;
	mov.b32 	%r570, 2;
	// begin inline asm
	shfl.sync.down.b32 %r563, %r564, %r570, %r556, %r602;
	// end inline asm
	// begin inline asm
	shfl.sync.down.b32 %r568, %r569, %r570, %r556, %r602;
	// end inline asm
	setp.gt.s32 	%p122, %r235, %r556;
	setp.eq.s32 	%p123, %r564, 0;
	min.s32 	%r612, %r569, %r568;
	selp.b32 	%r613, %r612, %r569, %p123;
	selp.b32 	%r614, 0, %r563, %p122;
	or.b32  	%r574, %r564, %r614;
	selp.b32 	%r579, %r569, %r613, %p122;
	mov.b32 	%r580, 4;
	// begin inline asm
	shfl.sync.down.b32 %r573, %r574, %r580, %r556, %r602;
	// end inline asm
	// begin inline asm
	shfl.sync.down.b32 %r578, %r579, %r580, %r556, %r602;
	// end inline asm
	add.s32 	%r615, %r299, 4;
	setp.gt.s32 	%p124, %r615, %r556;
	setp.eq.s32 	%p125, %r574, 0;
	min.s32 	%r616, %r579, %r578;
	selp.b32 	%r617, %r616, %r579, %p125;
	selp.b32 	%r618, 0, %r573, %p124;
	or.b32  	%r584, %r574, %r618;
	selp.b32 	%r589, %r579, %r617, %p124;
	mov.b32 	%r590, 8;
	// begin inline asm
	shfl.sync.down.b32 %r583, %r584, %r590, %r556, %r602;
	// end inline asm
	// begin inline asm
	shfl.sync.down.b32 %r588, %r589, %r590, %r556, %r602;
	// end inline asm
	setp.gt.s32 	%p126, %r236, %r556;
	setp.eq.s32 	%p127, %r584, 0;
	min.s32 	%r619, %r589, %r588;
	selp.b32 	%r620, %r619, %r589, %p127;
	selp.b32 	%r621, 0, %r583, %p126;
	or.b32  	%r594, %r584, %r621;
	selp.b32 	%r599, %r589, %r620, %p126;
	mov.b32 	%r600, 16;
	// begin inline asm
	shfl.sync.down.b32 %r593, %r594, %r600, %r556, %r602;
	// end inline asm
	// begin inline asm
	shfl.sync.down.b32 %r598, %r599, %r600, %r556, %r602;
	// end inline asm
	setp.gt.s32 	%p128, %r237, %r556;
	setp.eq.s32 	%p129, %r594, 0;
	min.s32 	%r622, %r599, %r598;
	selp.b32 	%r623, %r622, %r599, %p129;
	selp.b32 	%r624, 0, %r593, %p128;
	selp.b32 	%r625, %r599, %r623, %p128;
	or.b32  	%r626, %r624, %r1376;
	or.b32  	%r244, %r626, %r594;
	setp.eq.s32 	%p130, %r1376, 0;
	min.s32 	%r627, %r1377, %r625;
	selp.b32 	%r1377, %r627, %r1377, %p130;
	add.s32 	%r1378, %r1378, -32;
	mov.u32 	%r1376, %r244;
	bra.uni 	$L__BB2_97;
$L__BB2_101:
	setp.ne.s32 	%p111, %r121, 0;
	@%p111 bra 	$L__BB2_103;
	or.b32  	%r537, %r1376, %r230;
	setp.eq.s32 	%p112, %r230, 0;
	min.s32 	%r538, %r231, %r1377;
	selp.b32 	%r539, %r538, %r231, %p112;
	mov.b64 	%rd47, {%r537, %r539};
	add.s64 	%rd46, %rd15, 512;
	mov.b64 	%rd48, 101;
	// begin inline asm
	st.relaxed.gpu.v2.u64 [%rd46], {%rd47, %rd48};
	// end inline asm
	st.shared.u32 	[_ZZN3cub18CUB_300001_SM_10006detail11scan_by_key21DeviceScanByKeyKernelINS2_10policy_hubIPiii9CustomMinE10Policy1000ES5_S5_S5_NS0_24ReduceByKeyScanTileStateIiiLb1EEE11CustomEqualS6_ijiiEEvT0_PT9_T1_T2_T3_iT4_T5_T6_T7_E12temp_storage+100], %r1376;
	st.shared.v2.u32 	[_ZZN3cub18CUB_300001_SM_10006detail11scan_by_key21DeviceScanByKeyKernelINS2_10policy_hubIPiii9CustomMinE10Policy1000ES5_S5_S5_NS0_24ReduceByKeyScanTileStateIiiLb1EEE11CustomEqualS6_ijiiEEvT0_PT9_T1_T2_T3_iT4_T5_T6_T7_E12temp_storage+104], {%r1377, %r537};
	st.shared.u32 	[_ZZN3cub18CUB_300001_SM_10006detail11scan_by_key21DeviceScanByKeyKernelINS2_10policy_hubIPiii9CustomMinE10Policy1000ES5_S5_S5_NS0_24ReduceByKeyScanTileStateIiiLb1EEE11CustomEqualS6_ijiiEEvT0_PT9_T1_T2_T3_iT4_T5_T6_T7_E12temp_storage+112], %r539;
$L__BB2_103:
	setp.ne.s32 	%p113, %r299, 0;
	@%p113 bra 	$L__BB2_105;
	st.shared.v2.u32 	[_ZZN3cub18CUB_300001_SM_10006detail11scan_by_key21DeviceScanByKeyKernelINS2_10policy_hubIPiii9CustomMinE10Policy1000ES5_S5_S5_NS0_24ReduceByKeyScanTileStateIiiLb1EEE11CustomEqualS6_ijiiEEvT0_PT9_T1_T2_T3_iT4_T5_T6_T7_E12temp_storage+72], {%r1376, %r1377};
	mov.u32 	%r1379, %r1376;
	mov.u32 	%r1380, %r1377;
$L__BB2_105:
	selp.u32 	%r1383, 1, 0, %p14;
	selp.u32 	%r1382, 1, 0, %p15;
	selp.u32 	%r1386, 1, 0, %p11;
	selp.u32 	%r1387, 1, 0, %p10;
	selp.u32 	%r1385, 1, 0, %p12;
	selp.u32 	%r1389, 1, 0, %p8;
	selp.u32 	%r1384, 1, 0, %p13;
	selp.u32 	%r1388, 1, 0, %p9;
	setp.eq.s32 	%p114, %r121, 0;
	bar.sync 	0;
	ld.shared.u32 	%r540, [_ZZN3cub18CUB_300001_SM_10006detail11scan_by_key21DeviceScanByKeyKernelINS2_10policy_hubIPiii9CustomMinE10Policy1000ES5_S5_S5_NS0_24ReduceByKeyScanTileStateIiiLb1EEE11CustomEqualS6_ijiiEEvT0_PT9_T1_T2_T3_iT4_T5_T6_T7_E12temp_storage+76];
	setp.eq.s32 	%p115, %r1379, 0;
	min.s32 	%r541, %r1380, %r540;
	selp.b32 	%r542, %r541, %r1380, %p115;
	selp.b32 	%r1398, %r1380, %r542, %p114;
	min.s32 	%r543, %r183, %r1398;
	selp.b32 	%r1397, %r183, %r543, %p8;
	min.s32 	%r544, %r184, %r1397;
	selp.b32 	%r1396, %r184, %r544, %p9;
	min.s32 	%r545, %r185, %r1396;
	selp.b32 	%r1395, %r185, %r545, %p10;
	min.s32 	%r546, %r186, %r1395;
	selp.b32 	%r1394, %r186, %r546, %p11;
	min.s32 	%r547, %r187, %r1394;
	selp.b32 	%r1393, %r187, %r547, %p12;
	min.s32 	%r548, %r188, %r1393;
	selp.b32 	%r1392, %r188, %r548, %p13;
	min.s32 	%r549, %r189, %r1392;
	selp.b32 	%r1391, %r189, %r549, %p14;
	min.s32 	%r550, %r190, %r1391;
	selp.b32 	%r1390, %r190, %r550, %p15;
$L__BB2_106:
	ld.param.u32 	%r1325, [_ZN3cub18CUB_300001_SM_10006detail11scan_by_key21DeviceScanByKeyKernelINS2_10policy_hubIPiii9CustomMinE10Policy1000ES5_S5_S5_NS0_24ReduceByKeyScanTileStateIiiLb1EEE11CustomEqualS6_ijiiEEvT0_PT9_T1_T2_T3_iT4_T5_T6_T7__param_8];
	bar.sync 	0;
	setp.eq.s32 	%p179, %r1389, 0;
	min.s32 	%r783, %r1398, %r1325;
	selp.b32 	%r784, %r783, %r1325, %p179;
	setp.eq.s32 	%p180, %r1388, 0;
	min.s32 	%r785, %r1397, %r1325;
	selp.b32 	%r786, %r785, %r1325, %p180;
	setp.eq.s32 	%p181, %r1387, 0;
	min.s32 	%r787, %r1396, %r1325;
	selp.b32 	%r788, %r787, %r1325, %p181;
	setp.eq.s32 	%p182, %r1386, 0;
	min.s32 	%r789, %r1395, %r1325;
	selp.b32 	%r790, %r789, %r1325, %p182;
	setp.eq.s32 	%p183, %r1385, 0;
	min.s32 	%r791, %r1394, %r1325;
	selp.b32 	%r792, %r791, %r1325, %p183;
	setp.eq.s32 	%p184, %r1384, 0;
	min.s32 	%r793, %r1393, %r1325;
	selp.b32 	%r794, %r793, %r1325, %p184;
	setp.eq.s32 	%p185, %r1383, 0;
	min.s32 	%r795, %r1392, %r1325;
	selp.b32 	%r796, %r795, %r1325, %p185;
	setp.eq.s32 	%p186, %r1382, 0;
	min.s32 	%r797, %r1391, %r1325;
	selp.b32 	%r798, %r797, %r1325, %p186;
	setp.eq.s32 	%p187, %r1381, 0;
	min.s32 	%r799, %r1390, %r1325;
	selp.b32 	%r800, %r799, %r1325, %p187;
	st.shared.u32 	[%r154], %r784;
	st.shared.u32 	[%r154+4], %r786;
	st.shared.u32 	[%r154+8], %r788;
	st.shared.u32 	[%r154+12], %r790;
	st.shared.u32 	[%r154+16], %r792;
	st.shared.u32 	[%r154+20], %r794;
	st.shared.u32 	[%r154+24], %r796;
	st.shared.u32 	[%r154+28], %r798;
	st.shared.u32 	[%r154+32], %r800;
	bar.warp.sync 	-1;
	ld.shared.u32 	%r284, [%r153];
	ld.shared.u32 	%r285, [%r153+128];
	ld.shared.u32 	%r286, [%r153+256];
	ld.shared.u32 	%r287, [%r153+384];
	ld.shared.u32 	%r288, [%r153+512];
	ld.shared.u32 	%r289, [%r153+640];
	ld.shared.u32 	%r290, [%r153+768];
	ld.shared.u32 	%r291, [%r153+896];
	ld.shared.u32 	%r292, [%r153+1024];
	setp.ne.s32 	%p188, %r121, 0;
	@%p188 bra 	$L__BB2_108;
	st.volatile.shared.u32 	[_ZZN3cub18CUB_300001_SM_10006detail11scan_by_key21DeviceScanByKeyKernelINS2_10policy_hubIPiii9CustomMinE10Policy1000ES5_S5_S5_NS0_24ReduceByKeyScanTileStateIiiLb1EEE11CustomEqualS6_ijiiEEvT0_PT9_T1_T2_T3_iT4_T5_T6_T7_E12temp_storage+9216], %r3;
$L__BB2_108:
	ld.param.u64 	%rd96, [_ZN3cub18CUB_300001_SM_10006detail11scan_by_key21DeviceScanByKeyKernelINS2_10policy_hubIPiii9CustomMinE10Policy1000ES5_S5_S5_NS0_24ReduceByKeyScanTileStateIiiLb1EEE11CustomEqualS6_ijiiEEvT0_PT9_T1_T2_T3_iT4_T5_T6_T7__param_3];
	bar.sync 	0;
	ld.volatile.shared.u32 	%r293, [_ZZN3cub18CUB_300001_SM_10006detail11scan_by_key21DeviceScanByKeyKernelINS2_10policy_hubIPiii9CustomMinE10Policy1000ES5_S5_S5_NS0_24ReduceByKeyScanTileStateIiiLb1EEE11CustomEqualS6_ijiiEEvT0_PT9_T1_T2_T3_iT4_T5_T6_T7_E12temp_storage+9216];
	setp.ge.s32 	%p189, %r123, %r293;
	cvt.u64.u32 	%rd54, %r123;
	add.s64 	%rd55, %rd54, %rd12;
	cvta.to.global.u64 	%rd56, %rd96;
	shl.b64 	%rd57, %rd55, 2;
	add.s64 	%rd22, %rd56, %rd57;
	@%p189 bra 	$L__BB2_110;
	st.global.u32 	[%rd22], %r284;
$L__BB2_110:
	setp.ge.s32 	%p190, %r127, %r293;
	@%p190 bra 	$L__BB2_112;
	st.global.u32 	[%rd22+128], %r285;
$L__BB2_112:
	setp.ge.s32 	%p191, %r130, %r293;
	@%p191 bra 	$L__BB2_114;
	st.global.u32 	[%rd22+256], %r286;
$L__BB2_114:
	setp.ge.s32 	%p192, %r133, %r293;
	@%p192 bra 	$L__BB2_116;
	st.global.u32 	[%rd22+384], %r287;
$L__BB2_116:
	setp.ge.s32 	%p193, %r136, %r293;
	@%p193 bra 	$L__BB2_118;
	st.global.u32 	[%rd22+512], %r288;
$L__BB2_118:
	setp.ge.s32 	%p194, %r139, %r293;
	@%p194 bra 	$L__BB2_120;
	st.global.u32 	[%rd22+640], %r289;
$L__BB2_120:
	setp.ge.s32 	%p195, %r142, %r293;
	@%p195 bra 	$L__BB2_122;
	st.global.u32 	[%rd22+768], %r290;
$L__BB2_122:
	setp.ge.s32 	%p196, %r145, %r293;
	@%p196 bra 	$L__BB2_124;
	st.global.u32 	[%rd22+896], %r291;
$L__BB2_124:
	setp.ge.s32 	%p197, %r148, %r293;
	@%p197 bra 	$L__BB2_126;
	st.global.u32 	[%rd22+1024], %r292;
$L__BB2_126:
	ret;

}


// ===== COMPILED SASS (sm_100) =====

	.target	sm_100

	.elftype	@"ET_EXEC"


//--------------------- .note.nv.tkinfo           --------------------------
	.section	.note.nv.tkinfo,"",@"SHT_NOTE"
	.sectionflags	@"SHF_NOTE_NV_TKINFO"
	.tkinfo
        /*0018*/ 	.word	0x00000002
        /*0030*/ 	.string	""
        /*0030*/ 	.string	"ptxas"
        /*0030*/ 	.string	"Cuda compilation tools, release 13.0, V13.0.88"
        /*0030*/ 	.string	"Build cuda_13.0.r13.0/compiler.36424714_0"
        /*0030*/ 	.string	"-arch sm_100 -m 64 "



//--------------------- .note.nv.cuinfo           --------------------------
	.section	.note.nv.cuinfo,"",@"SHT_NOTE"
	.sectionflags	@"SHF_NOTE_NV_CUINFO"
        /*0018*/ 	.short	0x0002
        /*001a*/ 	.short	0x0064
        /*001c*/ 	.short	0x0082
	.zero		2


//--------------------- .nv.info                  --------------------------
	.section	.nv.info,"",@"SHT_CUDA_INFO"
	.align	4


	//----- nvinfo : EIATTR_REGCOUNT
	.align		4
        /*0000*/ 	.byte	0x04, 0x2f
        /*0002*/ 	.short	(.L_41 - .L_40)
	.align		4
.L_40:
        /*0004*/ 	.word	index@(_ZN3cub18CUB_300001_SM_10006detail11EmptyKernelIvEEvv)
        /*0008*/ 	.word	0x00000004


	//----- nvinfo : EIATTR_FRAME_SIZE
	.align		4
.L_41:
        /*000c*/ 	.byte	0x04, 0x11
        /*000e*/ 	.short	(.L_43 - .L_42)
	.align		4
.L_42:
        /*0010*/ 	.word	index@(_ZN3cub18CUB_300001_SM_10006detail11EmptyKernelIvEEvv)
        /*0014*/ 	.word	0x00000000


	//----- nvinfo : EIATTR_REGCOUNT
	.align		4
.L_43:
        /*0018*/ 	.byte	0x04, 0x2f
        /*001a*/ 	.short	(.L_45 - .L_44)
	.align		4
.L_44:
        /*001c*/ 	.word	index@(_ZN3cub18CUB_300001_SM_10006detail11scan_by_key25DeviceScanByKeyInitKernelINS0_24ReduceByKeyScanTileStateIiiLb1EEEPijEEvT_T0_PN4cuda3std3__415iterator_traitsIS8_vE10value_typeET1_i)
        /*0020*/ 	.word	0x0000000e


	//----- nvinfo : EIATTR_FRAME_SIZE
	.align		4
.L_45:
        /*0024*/ 	.byte	0x04, 0x11
        /*0026*/ 	.short	(.L_47 - .L_46)
	.align		4
.L_46:
        /*0028*/ 	.word	index@(_ZN3cub18CUB_300001_SM_10006detail11scan_by_key25DeviceScanByKeyInitKernelINS0_24ReduceByKeyScanTileStateIiiLb1EEEPijEEvT_T0_PN4cuda3std3__415iterator_traitsIS8_vE10value_typeET1_i)
        /*002c*/ 	.word	0x00000000


	//----- nvinfo : EIATTR_REGCOUNT
	.align		4
.L_47:
        /*0030*/ 	.byte	0x04, 0x2f
        /*0032*/ 	.short	(.L_49 - .L_48)
	.align		4
.L_48:
        /*0034*/ 	.word	index@(_ZN3cub18CUB_300001_SM_10006detail11scan_by_key21DeviceScanByKeyKernelINS2_10policy_hubIPiii9CustomMinE10Policy1000ES5_S5_S5_NS0_24ReduceByKeyScanTileStateIiiLb1EEE11CustomEqualS6_ijiiEEvT0_PT9_T1_T2_T3_iT4_T5_T6_T7_)
        /*0038*/ 	.word	0x00000030


	//----- nvinfo : EIATTR_FRAME_SIZE
	.align		4
.L_49:
        /*003c*/ 	.byte	0x04, 0x11
        /*003e*/ 	.short	(.L_51 - .L_50)
	.align		4
.L_50:
        /*0040*/ 	.word	index@(_ZN3cub18CUB_300001_SM_10006detail11scan_by_key21DeviceScanByKeyKernelINS2_10policy_hubIPiii9CustomMinE10Policy1000ES5_S5_S5_NS0_24ReduceByKeyScanTileStateIiiLb1EEE11CustomEqualS6_ijiiEEvT0_PT9_T1_T2_T3_iT4_T5_T6_T7_)
        /*0044*/ 	.word	0x00000000


	//----- nvinfo : EIATTR_MIN_STACK_SIZE
	.align		4
.L_51:
        /*0048*/ 	.byte	0x04, 0x12
        /*004a*/ 	.short	(.L_53 - .L_52)
	.align		4
.L_52:
        /*004c*/ 	.word	index@(_ZN3cub18CUB_300001_SM_10006detail11scan_by_key21DeviceScanByKeyKernelINS2_10policy_hubIPiii9CustomMinE10Policy1000ES5_S5_S5_NS0_24ReduceByKeyScanTileStateIiiLb1EEE11CustomEqualS6_ijiiEEvT0_PT9_T1_T2_T3_iT4_T5_T6_T7_)
        /*0050*/ 	.word	0x00000000


	//----- nvinfo : EIATTR_MIN_STACK_SIZE
	.align		4
.L_53:
        /*0054*/ 	.byte	0x04, 0x12
        /*0056*/ 	.short	(.L_55 - .L_54)
	.align		4
.L_54:
        /*0058*/ 	.word	index@(_ZN3cub18CUB_300001_SM_10006detail11scan_by_key25DeviceScanByKeyInitKernelINS0_24ReduceByKeyScanTileStateIiiLb1EEEPijEEvT_T0_PN4cuda3std3__415iterator_traitsIS8_vE10value_typeET1_i)
        /*005c*/ 	.word	0x00000000


	//----- nvinfo : EIATTR_MIN_STACK_SIZE
	.align		4
.L_55:
        /*0060*/ 	.byte	0x04, 0x12
        /*0062*/ 	.short	(.L_57 - .L_56)
	.align		4
.L_56:
        /*0064*/ 	.word	index@(_ZN3cub18CUB_300001_SM_10006detail11EmptyKernelIvEEvv)
        /*0068*/ 	.word	0x00000000
.L_57:


//--------------------- .nv.compat                --------------------------
	.section	.nv.compat,"",@"SHT_CUDA_COMPAT_INFO"
	.align	4
        /*0000*/ 	.byte	0x02, 0x09, 0x00, 0x00, 0x02, 0x02, 0x01, 0x00, 0x02, 0x05, 0x05, 0x00, 0x03, 0x07, 0x01, 0x01
        /*0010*/ 	.byte	0x02, 0x03, 0x00, 0x00, 0x02, 0x06, 0x01, 0x00, 0x04, 0x0b, 0x08, 0x00, 0x09, 0x00, 0x00, 0x00
        /*0020*/ 	.byte	0x00, 0x00, 0x00, 0x00


//--------------------- .nv.info._ZN3cub18CUB_300001_SM_10006detail11scan_by_key21DeviceScanByKeyKernelINS2_10policy_hubIPiii9CustomMinE10Policy1000ES5_S5_S5_NS0_24ReduceByKeyScanTileStateIiiLb1EEE11CustomEqualS6_ijiiEEvT0_PT9_T1_T2_T3_iT4_T5_T6_T7_ --------------------------
	.section	.nv.info._ZN3cub18CUB_300001_SM_10006detail11scan_by_key21DeviceScanByKeyKernelINS2_10policy_hubIPiii9CustomMinE10Policy1000ES5_S5_S5_NS0_24ReduceByKeyScanTileStateIiiLb1EEE11CustomEqualS6_ijiiEEvT0_PT9_T1_T2_T3_iT4_T5_T6_T7_,"",@"SHT_CUDA_INFO"
	.sectionflags	@""
	.align	4


	//----- nvinfo : EIATTR_CUDA_API_VERSION
	.align		4
        /*0000*/ 	.byte	0x04, 0x37
        /*0002*/ 	.short	(.L_59 - .L_58)
.L_58:
        /*0004*/ 	.word	0x00000082


	//----- nvinfo : EIATTR_KPARAM_INFO
	.align		4
.L_59:
        /*0008*/ 	.byte	0x04, 0x17
        /*000a*/ 	.short	(.L_61 - .L_60)
.L_60:
        /*000c*/ 	.word	0x00000000
        /*0010*/ 	.short	0x0009
        /*0012*/ 	.short	0x0034
        /*0014*/ 	.byte	0x00, 0xf0, 0x11, 0x00


	//----- nvinfo : EIATTR_KPARAM_INFO
	.align		4
.L_61:
        /*0018*/ 	.byte	0x04, 0x17
        /*001a*/ 	.short	(.L_63 - .L_62)
.L_62:
        /*001c*/ 	.word	0x00000000
        /*0020*/ 	.short	0x0008
        /*0022*/ 	.short	0x0030
        /*0024*/ 	.byte	0x00, 0xf0, 0x11, 0x00


	//----- nvinfo : EIATTR_KPARAM_INFO
	.align		4
.L_63:
        /*0028*/ 	.byte	0x04, 0x17
        /*002a*/ 	.short	(.L_65 - .L_64)
.L_64:
        /*002c*/ 	.word	0x00000000
        /*0030*/ 	.short	0x0007
        /*0032*/ 	.short	0x002d
        /*0034*/ 	.byte	0x00, 0xf0, 0x05, 0x00


	//----- nvinfo : EIATTR_KPARAM_INFO
	.align		4
.L_65:
        /*0038*/ 	.byte	0x04, 0x17
        /*003a*/ 	.short	(.L_67 - .L_66)
.L_66:
        /*003c*/ 	.word	0x00000000
        /*0040*/ 	.short	0x0006
        /*0042*/ 	.short	0x002c
        /*0044*/ 	.byte	0x00, 0xf0, 0x05, 0x00


	//----- nvinfo : EIATTR_KPARAM_INFO
	.align		4
.L_67:
        /*0048*/ 	.byte	0x04, 0x17
        /*004a*/ 	.short	(.L_69 - .L_68)
.L_68:
        /*004c*/ 	.word	0x00000000
        /*0050*/ 	.short	0x0005
        /*0052*/ 	.short	0x0028
        /*0054*/ 	.byte	0x00, 0xf0, 0x11, 0x00


	//----- nvinfo : EIATTR_KPARAM_INFO
	.align		4
.L_69:
        /*0058*/ 	.byte	0x04, 0x17
        /*005a*/ 	.short	(.L_71 - .L_70)
.L_70:
        /*005c*/ 	.word	0x00000000
        /*0060*/ 	.short	0x0004
        /*0062*/ 	.short	0x0020
        /*0064*/ 	.byte	0x00, 0xf0, 0x21, 0x00


	//----- nvinfo : EIATTR_KPARAM_INFO
	.align		4
.L_71:
        /*0068*/ 	.byte	0x04, 0x17
        /*006a*/ 	.short	(.L_73 - .L_72)
.L_72:
        /*006c*/ 	.word	0x00000000
        /*0070*/ 	.short	0x0003
        /*0072*/ 	.short	0x0018
        /*0074*/ 	.byte	0x00, 0xf5, 0x21, 0x00


	//----- nvinfo : EIATTR_KPARAM_INFO
	.align		4
.L_73:
        /*0078*/ 	.byte	0x04, 0x17
        /*007a*/ 	.short	(.L_75 - .L_74)
.L_74:
        /*007c*/ 	.word	0x00000000
        /*0080*/ 	.short	0x0002
        /*0082*/ 	.short	0x0010
        /*0084*/ 	.byte	0x00, 0xf5, 0x21, 0x00


	//----- nvinfo : EIATTR_KPARAM_INFO
	.align		4
.L_75:
        /*0088*/ 	.byte	0x04, 0x17
        /*008a*/ 	.short	(.L_77 - .L_76)
.L_76:
        /*008c*/ 	.word	0x00000000
        /*0090*/ 	.short	0x0001
        /*0092*/ 	.short	0x0008
        /*0094*/ 	.byte	0x00, 0xf5, 0x21, 0x00


	//----- nvinfo : EIATTR_KPARAM_INFO
	.align		4
.L_77:
        /*0098*/ 	.byte	0x04, 0x17
        /*009a*/ 	.short	(.L_79 - .L_78)
.L_78:
        /*009c*/ 	.word	0x00000000
        /*00a0*/ 	.short	0x0000
        /*00a2*/ 	.short	0x0000
        /*00a4*/ 	.byte	0x00, 0xf5, 0x21, 0x00


	//----- nvinfo : EIATTR_SPARSE_MMA_MASK
	.align		4
.L_79:
        /*00a8*/ 	.byte	0x03, 0x50
        /*00aa*/ 	.short	0x0000


	//----- nvinfo : EIATTR_MAXREG_COUNT
	.align		4
        /*00ac*/ 	.byte	0x03, 0x1b
        /*00ae*/ 	.short	0x00ff


	//----- nvinfo : EIATTR_NUM_BARRIERS
	.align		4
        /*00b0*/ 	.byte	0x02, 0x4c
        /*00b2*/ 	.byte	0x01
	.zero		1


	//----- nvinfo : EIATTR_MERCURY_ISA_VERSION
	.align		4
        /*00b4*/ 	.byte	0x03, 0x5f
        /*00b6*/ 	.short	0x0101


	//----- nvinfo : EIATTR_UNUSED_LOAD_BYTE_OFFSET
	.align		4
        /*00b8*/ 	.byte	0x04, 0x44
        /*00ba*/ 	.short	(.L_81 - .L_80)


	//   ....[0]....
.L_80:
        /*00bc*/ 	.word	0x00003a10
        /*00c0*/ 	.word	0x0000fff0


	//----- nvinfo : EIATTR_COOP_GROUP_MASK_REGIDS
	.align		4
.L_81:
        /*00c4*/ 	.byte	0x04, 0x29
        /*00c6*/ 	.short	(.L_83 - .L_82)


	//   ....[0]....
.L_82:
        /*00c8*/ 	.word	0xffffffff


	//   ....[1]....
        /*00cc*/ 	.word	0xffffffff


	//   ....[2]....
        /*00d0*/ 	.word	0xffffffff


	//   ....[3]....
        /*00d4*/ 	.word	0xffffffff


	//   ....[4]....
        /*00d8*/ 	.word	0xffffffff


	//   ....[5]....
        /*00dc*/ 	.word	0xffffffff


	//   ....[6]....
        /*00e0*/ 	.word	0xffffffff


	//   ....[7]....
        /*00e4*/ 	.word	0xffffffff


	//   ....[8]....
        /*00e8*/ 	.word	0xffffffff


	//   ....[9]....
        /*00ec*/ 	.word	0xffffffff


	//   ....[10]....
        /*00f0*/ 	.word	0xffffffff


	//   ....[11]....
        /*00f4*/ 	.word	0xffffffff


	//   ....[12]....
        /*00f8*/ 	.word	0xffffffff


	//   ....[13]....
        /*00fc*/ 	.word	0xffffffff


	//   ....[14]....
        /*0100*/ 	.word	0xffffffff


	//   ....[15]....
        /*0104*/ 	.word	0xffffffff


	//   ....[16]....
        /*0108*/ 	.word	0xffffffff


	//   ....[17]....
        /*010c*/ 	.word	0xffffffff


	//   ....[18]....
        /*0110*/ 	.word	0xffffffff


	//   ....[19]....
        /*0114*/ 	.word	0xffffffff


	//   ....[20]....
        /*0118*/ 	.word	0xffffffff


	//   ....[21]....
        /*011c*/ 	.word	0xffffffff


	//   ....[22]....
        /*0120*/ 	.word	0xffffffff


	//   ....[23]....
        /*0124*/ 	.word	0xffffffff


	//   ....[24]....
        /*0128*/ 	.word	0xffffffff


	//   ....[25]....
        /*012c*/ 	.word	0xffffffff


	//   ....[26]....
        /*0130*/ 	.word	0xffffffff


	//   ....[27]....
        /*0134*/ 	.word	0xffffffff


	//   ....[28]....
        /*0138*/ 	.word	0xffffffff


	//   ....[29]....
        /*013c*/ 	.word	0xffffffff


	//   ....[30]....
        /*0140*/ 	.word	0xffffffff


	//   ....[31]....
        /*0144*/ 	.word	0xffffffff


	//   ....[32]....
        /*0148*/ 	.word	0xffffffff


	//   ....[33]....
        /*014c*/ 	.word	0xffffffff


	//   ....[34]....
        /*0150*/ 	.word	0xffffffff


	//   ....[35]....
        /*0154*/ 	.word	0xffffffff


	//   ....[36]....
        /*0158*/ 	.word	0xffffffff


	//   ....[37]....
        /*015c*/ 	.word	0xffffffff


	//   ....[38]....
        /*0160*/ 	.word	0xffffffff


	//   ....[39]....
        /*0164*/ 	.word	0xffffffff


	//   ....[40]....
        /*0168*/ 	.word	0xffffffff


	//   ....[41]....
        /*016c*/ 	.word	0xffffffff


	//   ....[42]....
        /*0170*/ 	.word	0xffffffff


	//   ....[43]....
        /*0174*/ 	.word	0xffffffff


	//   ....[44]....
        /*0178*/ 	.word	0xffffffff


	//   ....[45]....
        /*017c*/ 	.word	0xffffffff


	//   ....[46]....
        /*0180*/ 	.word	0xffffffff


	//   ....[47]....
        /*0184*/ 	.word	0xffffffff


	//   ....[48]....
        /*0188*/ 	.word	0xffffffff


	//   ....[49]....
        /*018c*/ 	.word	0xffffffff


	//   ....[50]....
        /*0190*/ 	.word	0xffffffff


	//   ....[51]....
        /*0194*/ 	.word	0xffffffff


	//   ....[52]....
        /*0198*/ 	.word	0xffffffff


	//   ....[53]....
        /*019c*/ 	.word	0xffffffff


	//   ....[54]....
        /*01a0*/ 	.word	0xffffffff


	//   ....[55]....
        /*01a4*/ 	.word	0xffffffff


	//   ....[56]....
        /*01a8*/ 	.word	0xffffffff


	//   ....[57]....
        /*01ac*/ 	.word	0xffffffff


	//   ....[58]....
        /*01b0*/ 	.word	0xffffffff


	//   ....[59]....
        /*01b4*/ 	.word	0xffffffff


	//   ....[60]....
        /*01b8*/ 	.word	0xffffffff


	//   ....[61]....
        /*01bc*/ 	.word	0xffffffff


	//   ....[62]....
        /*01c0*/ 	.word	0xffffffff


	//   ....[63]....
        /*01c4*/ 	.word	0xffffffff


	//   ....[64]....
        /*01c8*/ 	.word	0xffffffff


	//   ....[65]....
        /*01cc*/ 	.word	0xffffffff


	//   ....[66]....
        /*01d0*/ 	.word	0xffffffff


	//   ....[67]....
        /*01d4*/ 	.word	0xffffffff


	//   ....[68]....
        /*01d8*/ 	.word	0xffffffff


	//   ....[69]....
        /*01dc*/ 	.word	0xffffffff


	//   ....[70]....
        /*01e0*/ 	.word	0xffffffff


	//   ....[71]....
        /*01e4*/ 	.word	0xffffffff


	//   ....[72]....
        /*01e8*/ 	.word	0xffffffff


	//   ....[73]....
        /*01ec*/ 	.word	0xffffffff


	//   ....[74]....
        /*01f0*/ 	.word	0xffffffff


	//   ....[75]....
        /*01f4*/ 	.word	0xffffffff


	//   ....[76]....
        /*01f8*/ 	.word	0xffffffff


	//   ....[77]....
        /*01fc*/ 	.word	0xffffffff


	//   ....[78]....
        /*0200*/ 	.word	0xffffffff


	//   ....[79]....
        /*0204*/ 	.word	0xffffffff


	//   ....[80]....
        /*0208*/ 	.word	0xffffffff


	//   ....[81]....
        /*020c*/ 	.word	0xffffffff


	//   ....[82]....
        /*0210*/ 	.word	0xffffffff


	//   ....[83]....
        /*0214*/ 	.word	0xffffffff


	//   ....[84]....
        /*0218*/ 	.word	0xffffffff


	//   ....[85]....
        /*021c*/ 	.word	0xffffffff


	//   ....[86]....
        /*0220*/ 	.word	0xffffffff


	//   ....[87]....
        /*0224*/ 	.word	0xffffffff


	//   ....[88]....
        /*0228*/ 	.word	0xffffffff


	//   ....[89]....
        /*022c*/ 	.word	0xffffffff


	//   ....[90]....
        /*0230*/ 	.word	0xffffffff


	//   ....[91]....
        /*0234*/ 	.word	0xffffffff


	//   ....[92]....
        /*0238*/ 	.word	0xffffffff


	//   ....[93]....
        /*023c*/ 	.word	0xffffffff


	//   ....[94]....
        /*0240*/ 	.word	0xffffffff


	//   ....[95]....
        /*0244*/ 	.word	0xffffffff


	//   ....[96]....
        /*0248*/ 	.word	0xffffffff


	//   ....[97]....
        /*024c*/ 	.word	0xffffffff


	//   ....[98]....
        /*0250*/ 	.word	0xffffffff


	//   ....[99]....
        /*0254*/ 	.word	0xffffffff


	//   ....[100]....
        /*0258*/ 	.word	0xffffffff


	//   ....[101]....
        /*025c*/ 	.word	0xffffffff


	//   ....[102]....
        /*0260*/ 	.word	0xffffffff


	//   ....[103]....
        /*0264*/ 	.word	0xffffffff


	//   ....[104]....
        /*0268*/ 	.word	0xffffffff


	//   ....[105]....
        /*026c*/ 	.word	0xffffffff


	//   ....[106]....
        /*0270*/ 	.word	0x05000010


	//   ....[107]....
        /*0274*/ 	.word	0x05000010


	//   ....[108]....
        /*0278*/ 	.word	0x05000010


	//   ....[109]....
        /*027c*/ 	.word	0x05000010


	//   ....[110]....
        /*0280*/ 	.word	0x05000010


	//   ....[111]....
        /*0284*/ 	.word	0x05000010


	//   ....[112]....
        /*0288*/ 	.word	0x05000010


	//   ....[113]....
        /*028c*/ 	.word	0x05000010


	//   ....[114]....
        /*0290*/ 	.word	0x05000010


	//   ....[115]....
        /*0294*/ 	.word	0x05000010


	//   ....[116]....
        /*0298*/ 	.word	0x05000010


	//   ....[117]....
        /*029c*/ 	.word	0x05000010


	//   ....[118]....
        /*02a0*/ 	.word	0x05000010


	//   ....[119]....
        /*02a4*/ 	.word	0x05000010


	//   ....[120]....
        /*02a8*/ 	.word	0x05000010


	//   ....[121]....
        /*02ac*/ 	.word	0x05000010


	//   ....[122]....
        /*02b0*/ 	.word	0x05000010


	//   ....[123]....
        /*02b4*/ 	.word	0x05000010


	//   ....[124]....
        /*02b8*/ 	.word	0x05000010


	//   ....[125]....
        /*02bc*/ 	.word	0x05000010


	//   ....[126]....
        /*02c0*/ 	.word	0x05000010


	//   ....[127]....
        /*02c4*/ 	.word	0x05000010


	//   ....[128]....
        /*02c8*/ 	.word	0x05000010


	//   ....[129]....
        /*02cc*/ 	.word	0x05000010


	//   ....[130]....
        /*02d0*/ 	.word	0x05000010


	//   ....[131]....
        /*02d4*/ 	.word	0x05000010


	//   ....[132]....
        /*02d8*/ 	.word	0x05000010


	//   ....[133]....
        /*02dc*/ 	.word	0x05000010


	//   ....[134]....
        /*02e0*/ 	.word	0x05000010


	//   ....[135]....
        /*02e4*/ 	.word	0x05000010


	//   ....[136]....
        /*02e8*/ 	.word	0x05000010


	//   ....[137]....
        /*02ec*/ 	.word	0x05000010


	//   ....[138]....
        /*02f0*/ 	.word	0x05000010


	//   ....[139]....
        /*02f4*/ 	.word	0x05000010


	//   ....[140]....
        /*02f8*/ 	.word	0x05000010


	//   ....[141]....
        /*02fc*/ 	.word	0x05000010


	//   ....[142]....
        /*0300*/ 	.word	0x05000010


	//   ....[143]....
        /*0304*/ 	.word	0x05000010


	//   ....[144]....
        /*0308*/ 	.word	0x05000010


	//   ....[145]....
        /*030c*/ 	.word	0x05000010


	//   ....[146]....
        /*0310*/ 	.word	0x05000010


	//   ....[147]....
        /*0314*/ 	.word	0x05000010


	//   ....[148]....
        /*0318*/ 	.word	0x05000010


	//   ....[149]....
        /*031c*/ 	.word	0x05000010


	//   ....[150]....
        /*0320*/ 	.word	0x05000010


	//   ....[151]....
        /*0324*/ 	.word	0x05000010


	//   ....[152]....
        /*0328*/ 	.word	0x05000010


	//   ....[153]....
        /*032c*/ 	.word	0x05000010


	//   ....[154]....
        /*0330*/ 	.word	0x05000010


	//   ....[155]....
        /*0334*/ 	.word	0x05000010


	//   ....[156]....
        /*0338*/ 	.word	0x05000010


	//   ....[157]....
        /*033c*/ 	.word	0x05000010


	//----- nvinfo : EIATTR_COOP_GROUP_INSTR_OFFSETS
	.align		4
.L_83:
        /*0340*/ 	.byte	0x04, 0x28
        /*0342*/ 	.short	(.L_85 - .L_84)


	//   ....[0]....
.L_84:
        /*0344*/ 	.word	0x00000300


	//   ....[1]....
        /*0348*/ 	.word	0x000004f0


	//   ....[2]....
        /*034c*/ 	.word	0x00000810


	//   ....[3]....
        /*0350*/ 	.word	0x00000910


	//   ....[4]....
        /*0354*/ 	.word	0x00000920


	//   ....[5]....
        /*0358*/ 	.word	0x00000980


	//   ....[6]....
        /*035c*/ 	.word	0x000009a0


	//   ....[7]....
        /*0360*/ 	.word	0x000009d0


	//   ....[8]....
        /*0364*/ 	.word	0x00000a10


	//   ....[9]....
        /*0368*/ 	.word	0x00000a40


	//   ....[10]....
        /*036c*/ 	.word	0x00000a80


	//   ....[11]....
        /*0370*/ 	.word	0x00000ad0


	//   ....[12]....
        /*0374*/ 	.word	0x00000b60


	//   ....[13]....
        /*0378*/ 	.word	0x00000be0


	//   ....[14]....
        /*037c*/ 	.word	0x00001290


	//   ....[15]....
        /*0380*/ 	.word	0x000012a0


	//   ....[16]....
        /*0384*/ 	.word	0x00001300


	//   ....[17]....
        /*0388*/ 	.word	0x00001310


	//   ....[18]....
        /*038c*/ 	.word	0x00001370


	//   ....[19]....
        /*0390*/ 	.word	0x00001380


	//   ....[20]....
        /*0394*/ 	.word	0x000013e0


	//   ....[21]....
        /*0398*/ 	.word	0x000013f0


	//   ....[22]....
        /*039c*/ 	.word	0x00001450


	//   ....[23]....
        /*03a0*/ 	.word	0x00001470


	//   ....[24]....
        /*03a4*/ 	.word	0x00001510


	//   ....[25]....
        /*03a8*/ 	.word	0x000016a0


	//   ....[26]....
        /*03ac*/ 	.word	0x00001a10


	//   ....[27]....
        /*03b0*/ 	.word	0x00001a80


	//   ....[28]....
        /*03b4*/ 	.word	0x00001b20


	//   ....[29]....
        /*03b8*/ 	.word	0x00001b50


	//   ....[30]....
        /*03bc*/ 	.word	0x00001bc0


	//   ....[31]....
        /*03c0*/ 	.word	0x00001bd0


	//   ....[32]....
        /*03c4*/ 	.word	0x00001c40


	//   ....[33]....
        /*03c8*/ 	.word	0x00001c60


	//   ....[34]....
        /*03cc*/ 	.word	0x00001cc0


	//   ....[35]....
        /*03d0*/ 	.word	0x00001cf0


	//   ....[36]....
        /*03d4*/ 	.word	0x00001d40


	//   ....[37]....
        /*03d8*/ 	.word	0x00001d50


	//   ....[38]....
        /*03dc*/ 	.word	0x00001d80


	//   ....[39]....
        /*03e0*/ 	.word	0x00001eb0


	//   ....[40]....
        /*03e4*/ 	.word	0x00001f10


	//   ....[41]....
        /*03e8*/ 	.word	0x00001fb0


	//   ....[42]....
        /*03ec*/ 	.word	0x00001fe0


	//   ....[43]....
        /*03f0*/ 	.word	0x00002040


	//   ....[44]....
        /*03f4*/ 	.word	0x00002050


	//   ....[45]....
        /*03f8*/ 	.word	0x000020b0


	//   ....[46]....
        /*03fc*/ 	.word	0x000020c0


	//   ....[47]....
        /*0400*/ 	.word	0x00002120


	//   ....[48]....
        /*0404*/ 	.word	0x00002130


	//   ....[49]....
        /*0408*/ 	.word	0x00002180


	//   ....[50]....
        /*040c*/ 	.word	0x000021b0


	//   ....[51]....
        /*0410*/ 	.word	0x00002210


	//   ....[52]....
        /*0414*/ 	.word	0x000029b0


	//   ....[53]....
        /*0418*/ 	.word	0x00002f50


	//   ....[54]....
        /*041c*/ 	.word	0x00003230


	//   ....[55]....
        /*0420*/ 	.word	0x00003690


	//   ....[56]....
        /*0424*/ 	.word	0x00003770


	//   ....[57]....
        /*0428*/ 	.word	0x00003780


	//   ....[58]....
        /*042c*/ 	.word	0x000037e0


	//   ....[59]....
        /*0430*/ 	.word	0x000037f0


	//   ....[60]....
        /*0434*/ 	.word	0x00003840


	//   ....[61]....
        /*0438*/ 	.word	0x00003870


	//   ....[62]....
        /*043c*/ 	.word	0x000038a0


	//   ....[63]....
        /*0440*/ 	.word	0x000038f0


	//   ....[64]....
        /*0444*/ 	.word	0x00003920


	//   ....[65]....
        /*0448*/ 	.word	0x000039a0


	//   ....[66]....
        /*044c*/ 	.word	0x000039b0


	//   ....[67]....
        /*0450*/ 	.word	0x00004140


	//   ....[68]....
        /*0454*/ 	.word	0x00004230


	//   ....[69]....
        /*0458*/ 	.word	0x00004260


	//   ....[70]....
        /*045c*/ 	.word	0x000042b0


	//   ....[71]....
        /*0460*/ 	.word	0x000042c0


	//   ....[72]....
        /*0464*/ 	.word	0x00004310


	//   ....[73]....
        /*0468*/ 	.word	0x00004340


	//   ....[74]....
        /*046c*/ 	.word	0x00004390


	//   ....[75]....
        /*0470*/ 	.word	0x000043b0


	//   ....[76]....
        /*0474*/ 	.word	0x00004400


	//   ....[77]....
        /*0478*/ 	.word	0x00004480


	//   ....[78]....
        /*047c*/ 	.word	0x00004490


	//   ....[79]....
        /*0480*/ 	.word	0x000049a0


	//   ....[80]....
        /*0484*/ 	.word	0x00004a20


	//   ....[81]....
        /*0488*/ 	.word	0x00004ad0


	//   ....[82]....
        /*048c*/ 	.word	0x00004af0


	//   ....[83]....
        /*0490*/ 	.word	0x00004b50


	//   ....[84]....
        /*0494*/ 	.word	0x00004b80


	//   ....[85]....
        /*0498*/ 	.word	0x00004bd0


	//   ....[86]....
        /*049c*/ 	.word	0x00004bf0


	//   ....[87]....
        /*04a0*/ 	.word	0x00004c50


	//   ....[88]....
        /*04a4*/ 	.word	0x00004c70


	//   ....[89]....
        /*04a8*/ 	.word	0x00004cc0


	//   ....[90]....
        /*04ac*/ 	.word	0x00004ce0


	//   ....[91]....
        /*04b0*/ 	.word	0x00004d80


	//   ....[92]....
        /*04b4*/ 	.word	0x00004e40


	//   ....[93]....
        /*04b8*/ 	.word	0x00004ea0


	//   ....[94]....
        /*04bc*/ 	.word	0x00004f10


	//   ....[95]....
        /*04c0*/ 	.word	0x00004f20


	//   ....[96]....
        /*04c4*/ 	.word	0x00004f90


	//   ....[97]....
        /*04c8*/ 	.word	0x00004fe0


	//   ....[98]....
        /*04cc*/ 	.word	0x00005000


	//   ....[99]....
        /*04d0*/ 	.word	0x00005040


	//   ....[100]....
        /*04d4*/ 	.word	0x00005070


	//   ....[101]....
        /*04d8*/ 	.word	0x000050c0


	//   ....[102]....
        /*04dc*/ 	.word	0x000050e0


	//   ....[103]....
        /*04e0*/ 	.word	0x00005120


	//   ....[104]....
        /*04e4*/ 	.word	0x000051b0


	//   ....[105]....
        /*04e8*/ 	.word	0x000058f0


	//   ....[106]....
        /*04ec*/ 	.word	0x00005c30


	//   ....[107]....
        /*04f0*/ 	.word	0x00005ce0


	//   ....[108]....
        /*04f4*/ 	.word	0x00005dd0


	//   ....[109]....
        /*04f8*/ 	.word	0x00005e30


	//   ....[110]....
        /*04fc*/ 	.word	0x00005ef0


	//   ....[111]....
        /*0500*/ 	.word	0x00005f50


	//   ....[112]....
        /*0504*/ 	.word	0x00005fb0


	//   ....[113]....
        /*0508*/ 	.word	0x00006040


	//   ....[114]....
        /*050c*/ 	.word	0x000060e0


	//   ....[115]....
        /*0510*/ 	.word	0x00006130


	//   ....[116]....
        /*0514*/ 	.word	0x000061f0


	//   ....[117]....
        /*0518*/ 	.word	0x00006240


	//   ....[118]....
        /*051c*/ 	.word	0x00006300


	//   ....[119]....
        /*0520*/ 	.word	0x00006370


	//   ....[120]....
        /*0524*/ 	.word	0x00006410


	//   ....[121]....
        /*0528*/ 	.word	0x000064e0


	//   ....[122]....
        /*052c*/ 	.word	0x00006540


	//   ....[123]....
        /*0530*/ 	.word	0x00006600


	//   ....[124]....
        /*0534*/ 	.word	0x00006660


	//   ....[125]....
        /*0538*/ 	.word	0x000066c0


	//   ....[126]....
        /*053c*/ 	.word	0x00006740


	//   ....[127]....
        /*0540*/ 	.word	0x000067b0


	//   ....[128]....
        /*0544*/ 	.word	0x00006830


	//   ....[129]....
        /*0548*/ 	.word	0x000068a0


	//   ....[130]....
        /*054c*/ 	.word	0x00006920


	//   ....[131]....
        /*0550*/ 	.word	0x000069d0


	//   ....[132]....
        /*0554*/ 	.word	0x00006a40


	//   ....[133]....
        /*0558*/ 	.word	0x00006ac0


	//   ....[134]....
        /*055c*/ 	.word	0x00006bd0


	//   ....[135]....
        /*0560*/ 	.word	0x00006c20


	//   ....[136]....
        /*0564*/ 	.word	0x00006cf0


	//   ....[137]....
        /*0568*/ 	.word	0x00006d40


	//   ....[138]....
        /*056c*/ 	.word	0x00006e00


	//   ....[139]....
        /*0570*/ 	.word	0x00006e50


	//   ....[140]....
        /*0574*/ 	.word	0x00006f00


	//   ....[141]....
        /*0578*/ 	.word	0x00006f50


	//   ....[142]....
        /*057c*/ 	.word	0x00006ff0


	//   ....[143]....
        /*0580*/ 	.word	0x00007040


	//   ....[144]....
        /*0584*/ 	.word	0x00007110


	//   ....[145]....
        /*0588*/ 	.word	0x00007180


	//   ....[146]....
        /*058c*/ 	.word	0x00007220


	//   ....[147]....
        /*0590*/ 	.word	0x00007300


	//   ....[148]....
        /*0594*/ 	.word	0x00007360


	//   ....[149]....
        /*0598*/ 	.word	0x00007410


	//   ....[150]....
        /*059c*/ 	.word	0x00007470


	//   ....[151]....
        /*05a0*/ 	.word	0x000074d0


	//   ....[152]....
        /*05a4*/ 	.word	0x00007560


	//   ....[153]....
        /*05a8*/ 	.word	0x000075e0


	//   ....[154]....
        /*05ac*/ 	.word	0x00007650


	//   ....[155]....
        /*05b0*/ 	.word	0x000076b0


	//   ....[156]....
        /*05b4*/ 	.word	0x00007720


	//   ....[157]....
        /*05b8*/ 	.word	0x000077f0


	//----- nvinfo : EIATTR_VRC_CTA_INIT_COUNT
	.align		4
.L_85:
        /*05bc*/ 	.byte	0x02, 0x4a
	.zero		1
	.zero		1


	//----- nvinfo : EIATTR_EXIT_INSTR_OFFSETS
	.align		4
        /*05c0*/ 	.byte	0x04, 0x1c
        /*05c2*/ 	.short	(.L_87 - .L_86)


	//   ....[0]....
.L_86:
        /*05c4*/ 	.word	0x00002b00


	//   ....[1]....
        /*05c8*/ 	.word	0x00002b20


	//   ....[2]....
        /*05cc*/ 	.word	0x00005bc0


	//   ....[3]....
        /*05d0*/ 	.word	0x00005be0


	//----- nvinfo : EIATTR_MAX_THREADS
	.align		4
.L_87:
        /*05d4*/ 	.byte	0x04, 0x05
        /*05d6*/ 	.short	(.L_89 - .L_88)
.L_88:
        /*05d8*/ 	.word	0x00000100
        /*05dc*/ 	.word	0x00000001
        /*05e0*/ 	.word	0x00000001


	//----- nvinfo : EIATTR_CRS_STACK_SIZE
	.align		4
.L_89:
        /*05e4*/ 	.byte	0x04, 0x1e
        /*05e6*/ 	.short	(.L_91 - .L_90)
.L_90:
        /*05e8*/ 	.word	0x00000000


	//----- nvinfo : EIATTR_CBANK_PARAM_SIZE
	.align		4
.L_91:
        /*05ec*/ 	.byte	0x03, 0x19
        /*05ee*/ 	.short	0x0038


	//----- nvinfo : EIATTR_PARAM_CBANK
	.align		4
        /*05f0*/ 	.byte	0x04, 0x0a
        /*05f2*/ 	.short	(.L_93 - .L_92)
	.align		4
.L_92:
        /*05f4*/ 	.word	index@(.nv.constant0._ZN3cub18CUB_300001_SM_10006detail11scan_by_key21DeviceScanByKeyKernelINS2_10policy_hubIPiii9CustomMinE10Policy1000ES5_S5_S5_NS0_24ReduceByKeyScanTileStateIiiLb1EEE11CustomEqualS6_ijiiEEvT0_PT9_T1_T2_T3_iT4_T5_T6_T7_)
        /*05f8*/ 	.short	0x0380
        /*05fa*/ 	.short	0x0038


	//----- nvinfo : EIATTR_SW_WAR
	.align		4
.L_93:
        /*05fc*/ 	.byte	0x04, 0x36
        /*05fe*/ 	.short	(.L_95 - .L_94)
.L_94:
        /*0600*/ 	.word	0x00000008
.L_95:


//--------------------- .nv.info._ZN3cub18CUB_300001_SM_10006detail11scan_by_key25DeviceScanByKeyInitKernelINS0_24ReduceByKeyScanTileStateIiiLb1EEEPijEEvT_T0_PN4cuda3std3__415iterator_traitsIS8_vE10value_typeET1_i --------------------------
	.section	.nv.info._ZN3cub18CUB_300001_SM_10006detail11scan_by_key25DeviceScanByKeyInitKernelINS0_24ReduceByKeyScanTileStateIiiLb1EEEPijEEvT_T0_PN4cuda3std3__415iterator_traitsIS8_vE10value_typeET1_i,"",@"SHT_CUDA_INFO"
	.sectionflags	@""
	.align	4


	//----- nvinfo : EIATTR_CUDA_API_VERSION
	.align		4
        /*0000*/ 	.byte	0x04, 0x37
        /*0002*/ 	.short	(.L_97 - .L_96)
.L_96:
        /*0004*/ 	.word	0x00000082


	//----- nvinfo : EIATTR_KPARAM_INFO
	.align		4
.L_97:
        /*0008*/ 	.byte	0x04, 0x17
        /*000a*/ 	.short	(.L_99 - .L_98)
.L_98:
        /*000c*/ 	.word	0x00000000
        /*0010*/ 	.short	0x0004
        /*0012*/ 	.short	0x001c
        /*0014*/ 	.byte	0x00, 0xf0, 0x11, 0x00


	//----- nvinfo : EIATTR_KPARAM_INFO
	.align		4
.L_99:
        /*0018*/ 	.byte	0x04, 0x17
        /*001a*/ 	.short	(.L_101 - .L_100)
.L_100:
        /*001c*/ 	.word	0x00000000
        /*0020*/ 	.short	0x0003
        /*0022*/ 	.short	0x0018
        /*0024*/ 	.byte	0x00, 0xf0, 0x11, 0x00


	//----- nvinfo : EIATTR_KPARAM_INFO
	.align		4
.L_101:
        /*0028*/ 	.byte	0x04, 0x17
        /*002a*/ 	.short	(.L_103 - .L_102)
.L_102:
        /*002c*/ 	.word	0x00000000
        /*0030*/ 	.short	0x0002
        /*0032*/ 	.short	0x0010
        /*0034*/ 	.byte	0x00, 0xf5, 0x21, 0x00


	//----- nvinfo : EIATTR_KPARAM_INFO
	.align		4
.L_103:
        /*0038*/ 	.byte	0x04, 0x17
        /*003a*/ 	.short	(.L_105 - .L_104)
.L_104:
        /*003c*/ 	.word	0x00000000
        /*0040*/ 	.short	0x0001
        /*0042*/ 	.short	0x0008
        /*0044*/ 	.byte	0x00, 0xf5, 0x21, 0x00


	//----- nvinfo : EIATTR_KPARAM_INFO
	.align		4
.L_105:
        /*0048*/ 	.byte	0x04, 0x17
        /*004a*/ 	.short	(.L_107 - .L_106)
.L_106:
        /*004c*/ 	.word	0x00000000
        /*0050*/ 	.short	0x0000
        /*0052*/ 	.short	0x0000
        /*0054*/ 	.byte	0x00, 0xf0, 0x21, 0x00


	//----- nvinfo : EIATTR_SPARSE_MMA_MASK
	.align		4
.L_107:
        /*0058*/ 	.byte	0x03, 0x50
        /*005a*/ 	.short	0x0000


	//----- nvinfo : EIATTR_MAXREG_COUNT
	.align		4
        /*005c*/ 	.byte	0x03, 0x1b
        /*005e*/ 	.short	0x00ff


	//----- nvinfo : EIATTR_MERCURY_ISA_VERSION
	.align		4
        /*0060*/ 	.byte	0x03, 0x5f
        /*0062*/ 	.short	0x0101


	//----- nvinfo : EIATTR_VRC_CTA_INIT_COUNT
	.align		4
        /*0064*/ 	.byte	0x02, 0x4a
	.zero		1
	.zero		1


	//----- nvinfo : EIATTR_EXIT_INSTR_OFFSETS
	.align		4
        /*0068*/ 	.byte	0x04, 0x1c
        /*006a*/ 	.short	(.L_109 - .L_108)


	//   ....[0]....
.L_108:
        /*006c*/ 	.word	0x00000150


	//   ....[1]....
        /*0070*/ 	.word	0x000001e0


	//----- nvinfo : EIATTR_CBANK_PARAM_SIZE
	.align		4
.L_109:
        /*0074*/ 	.byte	0x03, 0x19
        /*0076*/ 	.short	0x0020


	//----- nvinfo : EIATTR_PARAM_CBANK
	.align		4
        /*0078*/ 	.byte	0x04, 0x0a
        /*007a*/ 	.short	(.L_111 - .L_110)
	.align		4
.L_110:
        /*007c*/ 	.word	index@(.nv.constant0._ZN3cub18CUB_300001_SM_10006detail11scan_by_key25DeviceScanByKeyInitKernelINS0_24ReduceByKeyScanTileStateIiiLb1EEEPijEEvT_T0_PN4cuda3std3__415iterator_traitsIS8_vE10value_typeET1_i)
        /*0080*/ 	.short	0x0380
        /*0082*/ 	.short	0x0020


	//----- nvinfo : EIATTR_SW_WAR
	.align		4
.L_111:
        /*0084*/ 	.byte	0x04, 0x36
        /*0086*/ 	.short	(.L_113 - .L_112)
.L_112:
        /*0088*/ 	.word	0x00000008
.L_113:


//--------------------- .nv.info._ZN3cub18CUB_300001_SM_10006detail11EmptyKernelIvEEvv --------------------------
	.section	.nv.info._ZN3cub18CUB_300001_SM_10006detail11EmptyKernelIvEEvv,"",@"SHT_CUDA_INFO"
	.sectionflags	@""
	.align	4


	//----- nvinfo : EIATTR_CUDA_API_VERSION
	.align		4
        /*0000*/ 	.byte	0x04, 0x37
        /*0002*/ 	.short	(.L_115 - .L_114)
.L_114:
        /*0004*/ 	.word	0x00000082


	//----- nvinfo : EIATTR_SPARSE_MMA_MASK
	.align		4
.L_115:
        /*0008*/ 	.byte	0x03, 0x50
        /*000a*/ 	.short	0x0000


	//----- nvinfo : EIATTR_MAXREG_COUNT
	.align		4
        /*000c*/ 	.byte	0x03, 0x1b
        /*000e*/ 	.short	0x00ff


	//----- nvinfo : EIATTR_MERCURY_ISA_VERSION
	.align		4
        /*0010*/ 	.byte	0x03, 0x5f
        /*0012*/ 	.short	0x0101


	//----- nvinfo : EIATTR_VRC_CTA_INIT_COUNT
	.align		4
        /*0014*/ 	.byte	0x02, 0x4a
	.zero		1
	.zero		1


	//----- nvinfo : EIATTR_EXIT_INSTR_OFFSETS
	.align		4
        /*0018*/ 	.byte	0x04, 0x1c
        /*001a*/ 	.short	(.L_117 - .L_116)


	//   ....[0]....
.L_116:
        /*001c*/ 	.word	0x00000010


	//----- nvinfo : EIATTR_SW_WAR
	.align		4
.L_117:
        /*0020*/ 	.byte	0x04, 0x36
        /*0022*/ 	.short	(.L_119 - .L_118)
.L_118:
        /*0024*/ 	.word	0x00000008
.L_119:


//--------------------- .nv.callgraph             --------------------------
	.section	.nv.callgraph,"",@"SHT_CUDA_CALLGRAPH"
	.align	4
	.sectionentsize	8
	.align		4
        /*0000*/ 	.word	0x00000000
	.align		4
        /*0004*/ 	.word	0xffffffff
	.align		4
        /*0008*/ 	.word	0x00000000
	.align		4
        /*000c*/ 	.word	0xfffffffe
	.align		4
        /*0010*/ 	.word	0x00000000
	.align		4
        /*0014*/ 	.word	0xfffffffd
	.align		4
        /*0018*/ 	.word	0x00000000
	.align		4
        /*001c*/ 	.word	0xfffffffc


//--------------------- .nv.constant4             --------------------------
	.section	.nv.constant4,"a",@progbits
	.align	8
	.align		8
.nv.constant4:
        /*0000*/ 	.dword	_ZN34_INTERNAL_3400d55f_4_k_cu__Z4testv4cuda3std3__45__cpo5beginE
	.align		8
        /*0008*/ 	.dword	_ZN34_INTERNAL_3400d55f_4_k_cu__Z4testv4cuda3std3__45__cpo3endE
	.align		8
        /*0010*/ 	.dword	_ZN34_INTERNAL_3400d55f_4_k_cu__Z4testv4cuda3std3__45__cpo6cbeginE
	.align		8
        /*0018*/ 	.dword	_ZN34_INTERNAL_3400d55f_4_k_cu__Z4testv4cuda3std3__45__cpo4cendE
	.align		8
        /*0020*/ 	.dword	_ZN34_INTERNAL_3400d55f_4_k_cu__Z4testv4cuda3std3__45__cpo6rbeginE
	.align		8
        /*0028*/ 	.dword	_ZN34_INTERNAL_3400d55f_4_k_cu__Z4testv4cuda3std3__45__cpo4rendE
	.align		8
        /*0030*/ 	.dword	_ZN34_INTERNAL_3400d55f_4_k_cu__Z4testv4cuda3std3__45__cpo7crbeginE
	.align		8
        /*0038*/ 	.dword	_ZN34_INTERNAL_3400d55f_4_k_cu__Z4testv4cuda3std3__45__cpo5crendE
	.align		8
        /*0040*/ 	.dword	_ZN34_INTERNAL_3400d55f_4_k_cu__Z4testv4cuda3std3__436_GLOBAL__N__3400d55f_4_k_cu__Z4testv6ignoreE
	.align		8
        /*0048*/ 	.dword	_ZN34_INTERNAL_3400d55f_4_k_cu__Z4testv4cuda3std3__419piecewise_constructE
	.align		8
        /*0050*/ 	.dword	_ZN34_INTERNAL_3400d55f_4_k_cu__Z4testv4cuda3std3__48in_placeE
	.align		8
        /*0058*/ 	.dword	_ZN34_INTERNAL_3400d55f_4_k_cu__Z4testv4cuda3std3__420unreachable_sentinelE
	.align		8
        /*0060*/ 	.dword	_ZN34_INTERNAL_3400d55f_4_k_cu__Z4testv4cuda3std3__47nulloptE
	.align		8
        /*0068*/ 	.dword	_ZN34_INTERNAL_3400d55f_4_k_cu__Z4testv4cuda3std3__48unexpectE
	.align		8
        /*0070*/ 	.dword	_ZN34_INTERNAL_3400d55f_4_k_cu__Z4testv4cuda3std6ranges3__45__cpo4swapE
	.align		8
        /*0078*/ 	.dword	_ZN34_INTERNAL_3400d55f_4_k_cu__Z4testv4cuda3std6ranges3__45__cpo9iter_moveE
	.align		8
        /*0080*/ 	.dword	_ZN34_INTERNAL_3400d55f_4_k_cu__Z4testv4cuda3std6ranges3__45__cpo5beginE
	.align		8
        /*0088*/ 	.dword	_ZN34_INTERNAL_3400d55f_4_k_cu__Z4testv4cuda3std6ranges3__45__cpo3endE
	.align		8
        /*0090*/ 	.dword	_ZN34_INTERNAL_3400d55f_4_k_cu__Z4testv4cuda3std6ranges3__45__cpo6cbeginE
	.align		8
        /*0098*/ 	.dword	_ZN34_INTERNAL_3400d55f_4_k_cu__Z4testv4cuda3std6ranges3__45__cpo4cendE
	.align		8
        /*00a0*/ 	.dword	_ZN34_INTERNAL_3400d55f_4_k_cu__Z4testv4cuda3std6ranges3__45__cpo7advanceE
	.align		8
        /*00a8*/ 	.dword	_ZN34_INTERNAL_3400d55f_4_k_cu__Z4testv4cuda3std6ranges3__45__cpo9iter_swapE
	.align		8
        /*00b0*/ 	.dword	_ZN34_INTERNAL_3400d55f_4_k_cu__Z4testv4cuda3std6ranges3__45__cpo4nextE
	.align		8
        /*00b8*/ 	.dword	_ZN34_INTERNAL_3400d55f_4_k_cu__Z4testv4cuda3std6ranges3__45__cpo4prevE
	.align		8
        /*00c0*/ 	.dword	_ZN34_INTERNAL_3400d55f_4_k_cu__Z4testv4cuda3std6ranges3__45__cpo4dataE
	.align		8
        /*00c8*/ 	.dword	_ZN34_INTERNAL_3400d55f_4_k_cu__Z4testv4cuda3std6ranges3__45__cpo5cdataE
	.align		8
        /*00d0*/ 	.dword	_ZN34_INTERNAL_3400d55f_4_k_cu__Z4testv4cuda3std6ranges3__45__cpo4sizeE
	.align		8
        /*00d8*/ 	.dword	_ZN34_INTERNAL_3400d55f_4_k_cu__Z4testv4cuda3std6ranges3__45__cpo5ssizeE
	.align		8
        /*00e0*/ 	.dword	_ZN34_INTERNAL_3400d55f_4_k_cu__Z4testv4cuda3std6ranges3__45__cpo8distanceE
	.align		8
        /*00e8*/ 	.dword	_ZN34_INTERNAL_3400d55f_4_k_cu__Z4testv6thrust24THRUST_300001_SM_1000_NS6system6detail10sequential3seqE
	.align		8
        /*00f0*/ 	.dword	_ZN34_INTERNAL_3400d55f_4_k_cu__Z4testv6thrust24THRUST_300001_SM_1000_NS12placeholders2_1E
	.align		8
        /*00f8*/ 	.dword	_ZN34_INTERNAL_3400d55f_4_k_cu__Z4testv6thrust24THRUST_300001_SM_1000_NS12placeholders2_2E
	.align		8
        /*0100*/ 	.dword	_ZN34_INTERNAL_3400d55f_4_k_cu__Z4testv6thrust24THRUST_300001_SM_1000_NS12placeholders2_3E
	.align		8
        /*0108*/ 	.dword	_ZN34_INTERNAL_3400d55f_4_k_cu__Z4testv6thrust24THRUST_300001_SM_1000_NS12placeholders2_4E
	.align		8
        /*0110*/ 	.dword	_ZN34_INTERNAL_3400d55f_4_k_cu__Z4testv6thrust24THRUST_300001_SM_1000_NS12placeholders2_5E
	.align		8
        /*0118*/ 	.dword	_ZN34_INTERNAL_3400d55f_4_k_cu__Z4testv6thrust24THRUST_300001_SM_1000_NS12placeholders2_6E
	.align		8
        /*0120*/ 	.dword	_ZN34_INTERNAL_3400d55f_4_k_cu__Z4testv6thrust24THRUST_300001_SM_1000_NS12placeholders2_7E
	.align		8
        /*0128*/ 	.dword	_ZN34_INTERNAL_3400d55f_4_k_cu__Z4testv6thrust24THRUST_300001_SM_1000_NS12placeholders2_8E
	.align		8
        /*0130*/ 	.dword	_ZN34_INTERNAL_3400d55f_4_k_cu__Z4testv6thrust24THRUST_300001_SM_1000_NS12placeholders2_9E
	.align		8
        /*0138*/ 	.dword	_ZN34_INTERNAL_3400d55f_4_k_cu__Z4testv6thrust24THRUST_300001_SM_1000_NS12placeholders3_10E


//--------------------- .text._ZN3cub18CUB_300001_SM_10006detail11scan_by_key21DeviceScanByKeyKernelINS2_10policy_hubIPiii9CustomMinE10Policy1000ES5_S5_S5_NS0_24ReduceByKeyScanTileStateIiiLb1EEE11CustomEqualS6_ijiiEEvT0_PT9_T1_T2_T3_iT4_T5_T6_T7_ --------------------------
	.section	.text._ZN3cub18CUB_300001_SM_10006detail11scan_by_key21DeviceScanByKeyKernelINS2_10policy_hubIPiii9CustomMinE10Policy1000ES5_S5_S5_NS0_24ReduceByKeyScanTileStateIiiLb1EEE11CustomEqualS6_ijiiEEvT0_PT9_T1_T2_T3_iT4_T5_T6_T7_,"ax",@progbits
	.align	128
        .global         _ZN3cub18CUB_300001_SM_10006detail11scan_by_key21DeviceScanByKeyKernelINS2_10policy_hubIPiii9CustomMinE10Policy1000ES5_S5_S5_NS0_24ReduceByKeyScanTileStateIiiLb1EEE11CustomEqualS6_ijiiEEvT0_PT9_T1_T2_T3_iT4_T5_T6_T7_
        .type           _ZN3cub18CUB_300001_SM_10006detail11scan_by_key21DeviceScanByKeyKernelINS2_10policy_hubIPiii9CustomMinE10Policy1000ES5_S5_S5_NS0_24ReduceByKeyScanTileStateIiiLb1EEE11CustomEqualS6_ijiiEEvT0_PT9_T1_T2_T3_iT4_T5_T6_T7_,@function
        .size           _ZN3cub18CUB_300001_SM_10006detail11scan_by_key21DeviceScanByKeyKernelINS2_10policy_hubIPiii9CustomMinE10Policy1000ES5_S5_S5_NS0_24ReduceByKeyScanTileStateIiiLb1EEE11CustomEqualS6_ijiiEEvT0_PT9_T1_T2_T3_iT4_T5_T6_T7_,(.L_x_105 - _ZN3cub18CUB_300001_SM_10006detail11scan_by_key21DeviceScanByKeyKernelINS2_10policy_hubIPiii9CustomMinE10Policy1000ES5_S5_S5_NS0_24ReduceByKeyScanTileStateIiiLb1EEE11CustomEqualS6_ijiiEEvT0_PT9_T1_T2_T3_iT4_T5_T6_T7_)
        .other          _ZN3cub18CUB_300001_SM_10006detail11scan_by_key21DeviceScanByKeyKernelINS2_10policy_hubIPiii9CustomMinE10Policy1000ES5_S5_S5_NS0_24ReduceByKeyScanTileStateIiiLb1EEE11CustomEqualS6_ijiiEEvT0_PT9_T1_T2_T3_iT4_T5_T6_T7_,@"STO_CUDA_ENTRY STV_DEFAULT"
_ZN3cub18CUB_300001_SM_10006detail11scan_by_key21DeviceScanByKeyKernelINS2_10policy_hubIPiii9CustomMinE10Policy1000ES5_S5_S5_NS0_24ReduceByKeyScanTileStateIiiLb1EEE11CustomEqualS6_ijiiEEvT0_PT9_T1_T2_T3_iT4_T5_T6_T7_:
.text._ZN3cub18CUB_300001_SM_10006detail11scan_by_key21DeviceScanByKeyKernelINS2_10policy_hubIPiii9CustomMinE10Policy1000ES5_S5_S5_NS0_24ReduceByKeyScanTileStateIiiLb1EEE11CustomEqualS6_ijiiEEvT0_PT9_T1_T2_T3_iT4_T5_T6_T7_:
[----:B------:R-:W-:Y:S01]  /*0000*/  LDC R1, c[0x0][0x37c] ;  /* 0x0000df00ff017b82 */ /* 0x000fe20000000800 */
[----:B------:R-:W0:Y:S01]  /*0010*/  S2R R45, SR_CTAID.X ;  /* 0x00000000002d7919 */ /* 0x000e220000002500 */
[----:B------:R-:W1:Y:S01]  /*0020*/  LDCU UR4, c[0x0][0x3b4] ;  /* 0x00007680ff0477ac */ /* 0x000e620008000800 */
[----:B------:R-:W2:Y:S01]  /*0030*/  LDCU.64 UR8, c[0x0][0x358] ;  /* 0x00006b00ff0877ac */ /* 0x000ea20008000a00 */
[----:B0-----:R-:W-:-:S05]  /*0040*/  IMAD R24, R45, 0x900, RZ ;  /* 0x000009002d187824 */ /* 0x001fca00078e02ff */
[----:B-1----:R-:W-:-:S04]  /*0050*/  IADD3 R27, PT, PT, -R24, UR4, RZ ;  /* 0x00000004181b7c10 */ /* 0x002fc8000fffe1ff */
[----:B------:R-:W-:-:S13]  /*0060*/  ISETP.GE.U32.AND P0, PT, R27, 0x901, PT ;  /* 0x000009011b00780c */ /* 0x000fda0003f06070 */
[----:B--2---:R-:W-:Y:S05]  /*0070*/  @!P0 BRA `(.L_x_0) ;  /* 0x0000002800a48947 */ /* 0x004fea0003800000 */
[----:B------:R-:W0:Y:S01]  /*0080*/  S2R R38, SR_TID.X ;  /* 0x0000000000267919 */ /* 0x000e220000002100 */
[----:B------:R-:W1:Y:S01]  /*0090*/  LDCU.64 UR4, c[0x0][0x380] ;  /* 0x00007000ff0477ac */ /* 0x000e620008000a00 */
[----:B------:R-:W2:Y:S01]  /*00a0*/  S2R R44, SR_LANEID ;  /* 0x00000000002c7919 */ /* 0x000ea20000000000 */
[----:B------:R-:W3:Y:S01]  /*00b0*/  LDCU.64 UR6, c[0x0][0x390] ;  /* 0x00007200ff0677ac */ /* 0x000ee20008000a00 */
[C---:B0-----:R-:W-:Y:S02]  /*00c0*/  LOP3.LUT R0, R38.reuse, 0x1f, RZ, 0xc0, !PT ;  /* 0x0000001f26007812 */ /* 0x041fe400078ec0ff */
[----:B------:R-:W-:-:S05]  /*00d0*/  LOP3.LUT R3, R38, 0x3e0, RZ, 0xc0, !PT ;  /* 0x000003e026037812 */ /* 0x000fca00078ec0ff */
[----:B------:R-:W-:-:S05]  /*00e0*/  IMAD R3, R3, 0x9, R0 ;  /* 0x0000000903037824 */ /* 0x000fca00078e0200 */
[----:B------:R-:W-:-:S05]  /*00f0*/  IADD3 R3, P0, PT, R24, R3, RZ ;  /* 0x0000000318037210 */ /* 0x000fca0007f1e0ff */
[----:B------:R-:W-:Y:S02]  /*0100*/  IMAD.X R42, RZ, RZ, RZ, P0 ;  /* 0x000000ffff2a7224 */ /* 0x000fe400000e06ff */
[----:B------:R-:W-:-:S03]  /*0110*/  IMAD.SHL.U32 R43, R3, 0x4, RZ ;  /* 0x00000004032b7824 */ /* 0x000fc600078e00ff */
[----:B------:R-:W-:Y:S02]  /*0120*/  SHF.L.U64.HI R42, R3, 0x2, R42 ;  /* 0x00000002032a7819 */ /* 0x000fe4000001022a */
[----:B-1----:R-:W-:-:S04]  /*0130*/  IADD3 R2, P0, PT, R43, UR4, RZ ;  /* 0x000000042b027c10 */ /* 0x002fc8000ff1e0ff */
[----:B------:R-:W-:-:S05]  /*0140*/  IADD3.X R3, PT, PT, R42, UR5, RZ, P0, !PT ;  /* 0x000000052a037c10 */ /* 0x000fca00087fe4ff */
[----:B------:R-:W4:Y:S04]  /*0150*/  LDG.E R0, desc[UR8][R2.64] ;  /* 0x0000000802007981 */ /* 0x000f28000c1e1900 */
[----:B------:R-:W5:Y:S04]  /*0160*/  LDG.E R4, desc[UR8][R2.64+0x80] ;  /* 0x0000800802047981 */ /* 0x000f68000c1e1900 */
[----:B------:R-:W5:Y:S04]  /*0170*/  LDG.E R5, desc[UR8][R2.64+0x100] ;  /* 0x0001000802057981 */ /* 0x000f68000c1e1900 */
[----:B------:R-:W5:Y:S04]  /*0180*/  LDG.E R6, desc[UR8][R2.64+0x180] ;  /* 0x0001800802067981 */ /* 0x000f68000c1e1900 */
[----:B------:R-:W5:Y:S04]  /*0190*/  LDG.E R7, desc[UR8][R2.64+0x200] ;  /* 0x0002000802077981 */ /* 0x000f68000c1e1900 */
[----:B------:R-:W5:Y:S04]  /*01a0*/  LDG.E R8, desc[UR8][R2.64+0x280] ;  /* 0x0002800802087981 */ /* 0x000f68000c1e1900 */
[----:B------:R-:W5:Y:S04]  /*01b0*/  LDG.E R9, desc[UR8][R2.64+0x300] ;  /* 0x0003000802097981 */ /* 0x000f68000c1e1900 */
[----:B------:R-:W5:Y:S04]  /*01c0*/  LDG.E R10, desc[UR8][R2.64+0x380] ;  /* 0x00038008020a7981 */ /* 0x000f68000c1e1900 */
[----:B------:R3:W5:Y:S01]  /*01d0*/  LDG.E R11, desc[UR8][R2.64+0x400] ;  /* 0x00040008020b7981 */ /* 0x000762000c1e1900 */
[----:B------:R-:W0:Y:S01]  /*01e0*/  S2UR UR5, SR_CgaCtaId ;  /* 0x00000000000579c3 */ /* 0x000e220000008800 */
[----:B------:R-:W-:Y:S01]  /*01f0*/  SHF.R.U32.HI R35, RZ, 0x5, R38 ;  /* 0x00000005ff237819 */ /* 0x000fe20000011626 */
[----:B------:R-:W-:-:S04]  /*0200*/  UMOV UR4, 0x400 ;  /* 0x0000040000047882 */ /* 0x000fc80000000000 */
[----:B--2---:R-:W-:Y:S01]  /*0210*/  IMAD R12, R35, 0x120, R44 ;  /* 0x00000120230c7824 */ /* 0x004fe200078e022c */
[----:B---3--:R-:W-:-:S04]  /*0220*/  IADD3 R2, P0, PT, R43, UR6, RZ ;  /* 0x000000062b027c10 */ /* 0x008fc8000ff1e0ff */
[----:B------:R-:W-:Y:S01]  /*0230*/  IADD3.X R3, PT, PT, R42, UR7, RZ, P0, !PT ;  /* 0x000000072a037c10 */ /* 0x000fe200087fe4ff */
[----:B0-----:R-:W-:-:S06]  /*0240*/  ULEA UR4, UR5, UR4, 0x18 ;  /* 0x0000000405047291 */ /* 0x001fcc000f8ec0ff */
[----:B------:R-:W-:-:S05]  /*0250*/  LEA R13, R12, UR4, 0x2 ;  /* 0x000000040c0d7c11 */ /* 0x000fca000f8e10ff */
[----:B------:R-:W-:Y:S01]  /*0260*/  IMAD R12, R44, 0x20, R13 ;  /* 0x000000202c0c7824 */ /* 0x000fe200078e020d */
[----:B----4-:R0:W-:Y:S04]  /*0270*/  STS [R13], R0 ;  /* 0x000000000d007388 */ /* 0x0101e80000000800 */
[----:B-----5:R1:W-:Y:S04]  /*0280*/  STS [R13+0x80], R4 ;  /* 0x000080040d007388 */ /* 0x0203e80000000800 */
[----:B------:R-:W-:Y:S04]  /*0290*/  STS [R13+0x100], R5 ;  /* 0x000100050d007388 */ /* 0x000fe80000000800 */
[----:B------:R-:W-:Y:S04]  /*02a0*/  STS [R13+0x180], R6 ;  /* 0x000180060d007388 */ /* 0x000fe80000000800 */
[----:B------:R-:W-:Y:S04]  /*02b0*/  STS [R13+0x200], R7 ;  /* 0x000200070d007388 */ /* 0x000fe80000000800 */
[----:B------:R2:W-:Y:S04]  /*02c0*/  STS [R13+0x280], R8 ;  /* 0x000280080d007388 */ /* 0x0005e80000000800 */
[----:B------:R3:W-:Y:S04]  /*02d0*/  STS [R13+0x300], R9 ;  /* 0x000300090d007388 */ /* 0x0007e80000000800 */
[----:B------:R3:W-:Y:S04]  /*02e0*/  STS [R13+0x380], R10 ;  /* 0x0003800a0d007388 */ /* 0x0007e80000000800 */
[----:B------:R3:W-:Y:S01]  /*02f0*/  STS [R13+0x400], R11 ;  /* 0x0004000b0d007388 */ /* 0x0007e20000000800 */
[----:B------:R-:W-:-:S03]  /*0300*/  NOP ;  /* 0x0000000000007918 */ /* 0x000fc60000000000 */
[----:B------:R3:W4:Y:S04]  /*0310*/  LDS R34, [R12] ;  /* 0x000000000c227984 */ /* 0x0007280000000800 */
[----:B------:R3:W2:Y:S04]  /*0320*/  LDS R33, [R12+0x4] ;  /* 0x000004000c217984 */ /* 0x0006a80000000800 */
[----:B------:R3:W3:Y:S04]  /*0330*/  LDS R32, [R12+0x8] ;  /* 0x000008000c207984 */ /* 0x0006e80000000800 */
[----:B------:R0:W3:Y:S04]  /*0340*/  LDS R29, [R12+0xc] ;  /* 0x00000c000c1d7984 */ /* 0x0000e80000000800 */
[----:B------:R0:W3:Y:S04]  /*0350*/  LDS R28, [R12+0x10] ;  /* 0x000010000c1c7984 */ /* 0x0000e80000000800 */
[----:B------:R0:W3:Y:S04]  /*0360*/  LDS R27, [R12+0x14] ;  /* 0x000014000c1b7984 */ /* 0x0000e80000000800 */
[----:B------:R0:W3:Y:S04]  /*0370*/  LDS R26, [R12+0x18] ;  /* 0x000018000c1a7984 */ /* 0x0000e80000000800 */
[----:B------:R0:W3:Y:S04]  /*0380*/  LDS R25, [R12+0x1c] ;  /* 0x00001c000c197984 */ /* 0x0000e80000000800 */
[----:B------:R1:W3:Y:S01]  /*0390*/  LDS R10, [R12+0x20] ;  /* 0x000020000c0a7984 */ /* 0x0002e20000000800 */
[----:B------:R-:W-:Y:S06]  /*03a0*/  BAR.SYNC.DEFER_BLOCKING 0x0 ;  /* 0x0000000000007b1d */ /* 0x000fec0000010000 */
[----:B0-----:R-:W5:Y:S04]  /*03b0*/  LDG.E R0, desc[UR8][R2.64] ;  /* 0x0000000802007981 */ /* 0x001f68000c1e1900 */
[----:B-1----:R-:W4:Y:S04]  /*03c0*/  LDG.E R4, desc[UR8][R2.64+0x80] ;  /* 0x0000800802047981 */ /* 0x002f28000c1e1900 */
[----:B--2---:R-:W2:Y:S04]  /*03d0*/  LDG.E R8, desc[UR8][R2.64+0x100] ;  /* 0x0001000802087981 */ /* 0x004ea8000c1e1900 */
[----:B------:R-:W3:Y:S04]  /*03e0*/  LDG.E R14, desc[UR8][R2.64+0x180] ;  /* 0x00018008020e7981 */ /* 0x000ee8000c1e1900 */
[----:B------:R-:W3:Y:S04]  /*03f0*/  LDG.E R16, desc[UR8][R2.64+0x200] ;  /* 0x0002000802107981 */ /* 0x000ee8000c1e1900 */
[----:B------:R-:W3:Y:S04]  /*0400*/  LDG.E R18, desc[UR8][R2.64+0x280] ;  /* 0x0002800802127981 */ /* 0x000ee8000c1e1900 */
[----:B------:R-:W3:Y:S04]  /*0410*/  LDG.E R20, desc[UR8][R2.64+0x300] ;  /* 0x0003000802147981 */ /* 0x000ee8000c1e1900 */
[----:B------:R-:W3:Y:S04]  /*0420*/  LDG.E R22, desc[UR8][R2.64+0x380] ;  /* 0x0003800802167981 */ /* 0x000ee8000c1e1900 */
[----:B------:R-:W3:Y:S01]  /*0430*/  LDG.E R30, desc[UR8][R2.64+0x400] ;  /* 0x00040008021e7981 */ /* 0x000ee2000c1e1900 */
[----:B------:R-:W-:Y:S01]  /*0440*/  ISETP.NE.AND P0, PT, R45, RZ, PT ;  /* 0x000000ff2d00720c */ /* 0x000fe20003f05270 */
[----:B------:R-:W-:Y:S02]  /*0450*/  BSSY.RECONVERGENT B0, `(.L_x_1) ;  /* 0x0000226000007945 */ /* 0x000fe40003800200 */
[----:B-----5:R0:W-:Y:S04]  /*0460*/  STS [R13], R0 ;  /* 0x000000000d007388 */ /* 0x0201e80000000800 */
[----:B----4-:R0:W-:Y:S04]  /*0470*/  STS [R13+0x80], R4 ;  /* 0x000080040d007388 */ /* 0x0101e80000000800 */
[----:B--2---:R0:W-:Y:S04]  /*0480*/  STS [R13+0x100], R8 ;  /* 0x000100080d007388 */ /* 0x0041e80000000800 */
[----:B---3--:R0:W-:Y:S04]  /*0490*/  STS [R13+0x180], R14 ;  /* 0x0001800e0d007388 */ /* 0x0081e80000000800 */
[----:B------:R0:W-:Y:S04]  /*04a0*/  STS [R13+0x200], R16 ;  /* 0x000200100d007388 */ /* 0x0001e80000000800 */
[----:B------:R0:W-:Y:S04]  /*04b0*/  STS [R13+0x280], R18 ;  /* 0x000280120d007388 */ /* 0x0001e80000000800 */
[----:B------:R0:W-:Y:S04]  /*04c0*/  STS [R13+0x300], R20 ;  /* 0x000300140d007388 */ /* 0x0001e80000000800 */
[----:B------:R0:W-:Y:S04]  /*04d0*/  STS [R13+0x380], R22 ;  /* 0x000380160d007388 */ /* 0x0001e80000000800 */
[----:B------:R0:W-:Y:S01]  /*04e0*/  STS [R13+0x400], R30 ;  /* 0x0004001e0d007388 */ /* 0x0001e20000000800 */
[----:B------:R-:W-:-:S03]  /*04f0*/  NOP ;  /* 0x0000000000007918 */ /* 0x000fc60000000000 */
[----:B------:R0:W1:Y:S04]  /*0500*/  LDS R24, [R12] ;  /* 0x000000000c187984 */ /* 0x0000680000000800 */
[----:B------:R0:W2:Y:S04]  /*0510*/  LDS R7, [R12+0x4] ;  /* 0x000004000c077984 */ /* 0x0000a80000000800 */
[----:B------:R0:W3:Y:S04]  /*0520*/  LDS R6, [R12+0x8] ;  /* 0x000008000c067984 */ /* 0x0000e80000000800 */
[----:B------:R0:W4:Y:S04]  /*0530*/  LDS R5, [R12+0xc] ;  /* 0x00000c000c057984 */ /* 0x0001280000000800 */
[----:B------:R0:W0:Y:S04]  /*0540*/  LDS R4, [R12+0x10] ;  /* 0x000010000c047984 */ /* 0x0000280000000800 */
[----:B------:R0:W0:Y:S04]  /*0550*/  LDS R3, [R12+0x14] ;  /* 0x000014000c037984 */ /* 0x0000280000000800 */
[----:B------:R0:W0:Y:S04]  /*0560*/  LDS R2, [R12+0x18] ;  /* 0x000018000c027984 */ /* 0x0000280000000800 */
[----:B------:R0:W0:Y:S04]  /*0570*/  LDS R0, [R12+0x1c] ;  /* 0x00001c000c007984 */ /* 0x0000280000000800 */
[----:B------:R0:W0:Y:S01]  /*0580*/  LDS R37, [R12+0x20] ;  /* 0x000020000c257984 */ /* 0x0000220000000800 */
[----:B------:R-:W-:Y:S06]  /*0590*/  BAR.SYNC.DEFER_BLOCKING 0x0 ;  /* 0x0000000000007b1d */ /* 0x000fec0000010000 */
[----:B------:R-:W-:Y:S05]  /*05a0*/  @P0 BRA `(.L_x_2) ;  /* 0x0000000800840947 */ /* 0x000fea0003800000 */
[----:B------:R-:W-:Y:S02]  /*05b0*/  ISETP.NE.AND P0, PT, R34, R33, PT ;  /* 0x000000212200720c */ /* 0x000fe40003f05270 */
[----:B012---:R-:W-:Y:S02]  /*05c0*/  VIMNMX R8, PT, PT, R24, R7, PT ;  /* 0x0000000718087248 */ /* 0x007fe40003fe0100 */
[----:B------:R-:W-:Y:S02]  /*05d0*/  ISETP.NE.AND P5, PT, R33, R32, PT ;  /* 0x000000202100720c */ /* 0x000fe40003fa5270 */
[----:B------:R-:W-:Y:S02]  /*05e0*/  SEL R9, R7, R8, P0 ;  /* 0x0000000807097207 */ /* 0x000fe40000000000 */
[----:B------:R-:W-:Y:S02]  /*05f0*/  ISETP.NE.AND P4, PT, R32, R29, PT ;  /* 0x0000001d2000720c */ /* 0x000fe40003f85270 */
[----:B---3--:R-:W-:-:S02]  /*0600*/  VIMNMX R9, PT, PT, R6, R9, PT ;  /* 0x0000000906097248 */ /* 0x008fc40003fe0100 */
[----:B------:R-:W-:Y:S02]  /*0610*/  ISETP.NE.AND P3, PT, R29, R28, PT ;  /* 0x0000001c1d00720c */ /* 0x000fe40003f65270 */
[----:B------:R-:W-:Y:S02]  /*0620*/  SEL R8, R6, R9, P5 ;  /* 0x0000000906087207 */ /* 0x000fe40002800000 */
[----:B------:R-:W-:Y:S01]  /*0630*/  ISETP.NE.AND P2, PT, R28, R27, PT ;  /* 0x0000001b1c00720c */ /* 0x000fe20003f45270 */
[----:B------:R-:W-:Y:S01]  /*0640*/  IMAD.MOV.U32 R28, RZ, RZ, 0x1 ;  /* 0x00000001ff1c7424 */ /* 0x000fe200078e00ff */
[----:B----4-:R-:W-:Y:S02]  /*0650*/  VIMNMX R8, PT, PT, R5, R8, PT ;  /* 0x0000000805087248 */ /* 0x010fe40003fe0100 */
[----:B------:R-:W-:Y:S02]  /*0660*/  ISETP.NE.AND P1, PT, R27, R26, PT ;  /* 0x0000001a1b00720c */ /* 0x000fe40003f25270 */
[----:B------:R-:W-:-:S02]  /*0670*/  SEL R9, R5, R8, P4 ;  /* 0x0000000805097207 */ /* 0x000fc40002000000 */
[----:B------:R-:W-:Y:S02]  /*0680*/  P2R R30, PR, RZ, 0x1 ;  /* 0x00000001ff1e7803 */ /* 0x000fe40000000000 */
[----:B------:R-:W-:Y:S02]  /*0690*/  VIMNMX R9, PT, PT, R4, R9, PT ;  /* 0x0000000904097248 */ /* 0x000fe40003fe0100 */
[----:B------:R-:W-:Y:S02]  /*06a0*/  ISETP.NE.AND P0, PT, R26, R25, PT ;  /* 0x000000191a00720c */ /* 0x000fe40003f05270 */
[----:B------:R-:W-:Y:S02]  /*06b0*/  SEL R8, R4, R9, P3 ;  /* 0x0000000904087207 */ /* 0x000fe40001800000 */
[----:B------:R-:W-:Y:S02]  /*06c0*/  P2R R12, PR, RZ, 0x20 ;  /* 0x00000020ff0c7803 */ /* 0x000fe40000000000 */
[----:B------:R-:W-:-:S02]  /*06d0*/  VIMNMX R8, PT, PT, R3, R8, PT ;  /* 0x0000000803087248 */ /* 0x000fc40003fe0100 */
[----:B------:R-:W-:Y:S02]  /*06e0*/  ISETP.NE.AND P5, PT, R38, RZ, PT ;  /* 0x000000ff2600720c */ /* 0x000fe40003fa5270 */
[----:B------:R-:W-:Y:S02]  /*06f0*/  SEL R9, R3, R8, P2 ;  /* 0x0000000803097207 */ /* 0x000fe40001000000 */
[----:B------:R-:W-:Y:S02]  /*0700*/  ISETP.NE.AND P6, PT, R25, R10, PT ;  /* 0x0000000a1900720c */ /* 0x000fe40003fc5270 */
[C---:B------:R-:W-:Y:S02]  /*0710*/  VIMNMX R9, PT, PT, R2.reuse, R9, PT ;  /* 0x0000000902097248 */ /* 0x040fe40003fe0100 */
[----:B------:R-:W-:Y:S02]  /*0720*/  SEL R41, RZ, 0x1, !P6 ;  /* 0x00000001ff297807 */ /* 0x000fe40007000000 */
[----:B------:R-:W-:-:S02]  /*0730*/  SEL R9, R2, R9, P1 ;  /* 0x0000000902097207 */ /* 0x000fc40000800000 */
[----:B------:R-:W-:Y:S02]  /*0740*/  SEL R31, RZ, 0x1, !P4 ;  /* 0x00000001ff1f7807 */ /* 0x000fe40006000000 */
[C---:B------:R-:W-:Y:S02]  /*0750*/  VIMNMX R9, PT, PT, R0.reuse, R9, PT ;  /* 0x0000000900097248 */ /* 0x040fe40003fe0100 */
[----:B------:R-:W-:Y:S02]  /*0760*/  SEL R32, RZ, 0x1, !P3 ;  /* 0x00000001ff207807 */ /* 0x000fe40005800000 */
[----:B------:R-:W-:Y:S02]  /*0770*/  SEL R8, R0, R9, P0 ;  /* 0x0000000900087207 */ /* 0x000fe40000000000 */
[----:B------:R-:W-:Y:S02]  /*0780*/  LEA R9, R38, UR4, 0x2 ;  /* 0x0000000426097c11 */ /* 0x000fe4000f8e10ff */
[----:B------:R-:W-:-:S02]  /*0790*/  VIMNMX R8, PT, PT, R37, R8, PT ;  /* 0x0000000825087248 */ /* 0x000fc40003fe0100 */
[----:B------:R-:W-:Y:S01]  /*07a0*/  SEL R33, RZ, 0x1, !P2 ;  /* 0x00000001ff217807 */ /* 0x000fe20005000000 */
[----:B------:R-:W-:Y:S01]  /*07b0*/  STS [R9+0x47c], R10 ;  /* 0x00047c0a09007388 */ /* 0x000fe20000000800 */
[----:B------:R-:W-:Y:S02]  /*07c0*/  SEL R8, R37, R8, P6 ;  /* 0x0000000825087207 */ /* 0x000fe40003000000 */
[----:B------:R-:W-:Y:S01]  /*07d0*/  SEL R36, RZ, 0x1, !P0 ;  /* 0x00000001ff247807 */ /* 0x000fe20004000000 */
[----:B------:R-:W-:Y:S06]  /*07e0*/  BAR.SYNC.DEFER_BLOCKING 0x0 ;  /* 0x0000000000007b1d */ /* 0x000fec0000010000 */
[----:B------:R-:W0:Y:S02]  /*07f0*/  @P5 LDS R11, [R9+0x478] ;  /* 0x00047800090b5984 */ /* 0x000e240000000800 */
[----:B0-----:R-:W-:-:S02]  /*0800*/  @P5 ISETP.NE.AND P6, PT, R11, R34, PT ;  /* 0x000000220b00520c */ /* 0x001fc40003fc5270 */
[----:B------:R-:W0:Y:S01]  /*0810*/  SHFL.UP PT, R11, R8, 0x1, RZ ;  /* 0x04200000080b7989 */ /* 0x000e2200000e00ff */
[----:B------:R-:W-:Y:S02]  /*0820*/  SEL R34, RZ, 0x1, !P1 ;  /* 0x00000001ff227807 */ /* 0x000fe40004800000 */
[----:B------:R-:W-:Y:S02]  /*0830*/  @P5 SEL R28, RZ, 0x1, !P6 ;  /* 0x00000001ff1c5807 */ /* 0x000fe40007000000 */
[----:B------:R-:W-:Y:S02]  /*0840*/  ISETP.NE.AND P5, PT, R12, RZ, PT ;  /* 0x000000ff0c00720c */ /* 0x000fe40003fa5270 */
[----:B------:R-:W-:Y:S02]  /*0850*/  ISETP.NE.AND P6, PT, R30, RZ, PT ;  /* 0x000000ff1e00720c */ /* 0x000fe40003fc5270 */
[----:B------:R-:W-:Y:S02]  /*0860*/  SEL R29, RZ, 0x1, !P5 ;  /* 0x00000001ff1d7807 */ /* 0x000fe40006800000 */
[----:B------:R-:W-:-:S02]  /*0870*/  SEL R25, RZ, 0x1, !P6 ;  /* 0x00000001ff197807 */ /* 0x000fc40007000000 */
[----:B------:R-:W-:Y:S02]  /*0880*/  P2R R39, PR, RZ, 0x20 ;  /* 0x00000020ff277803 */ /* 0x000fe40000000000 */
[----:B------:R-:W-:Y:S02]  /*0890*/  LOP3.LUT R10, R29, R28, R25, 0xfe, !PT ;  /* 0x0000001c1d0a7212 */ /* 0x000fe400078efe19 */
[----:B------:R-:W-:Y:S02]  /*08a0*/  ISETP.GE.AND P5, PT, R44, 0x1, PT ;  /* 0x000000012c00780c */ /* 0x000fe40003fa6270 */
[----:B------:R-:W-:-:S04]  /*08b0*/  LOP3.LUT R10, R32, R10, R31, 0xfe, !PT ;  /* 0x0000000a200a7212 */ /* 0x000fc800078efe1f */
[----:B------:R-:W-:Y:S02]  /*08c0*/  LOP3.LUT R9, R34, R10, R33, 0xfe, !PT ;  /* 0x0000000a22097212 */ /* 0x000fe400078efe21 */
[----:B0-----:R-:W-:Y:S02]  /*08d0*/  VIMNMX R11, PT, PT, R8, R11, PT ;  /* 0x0000000b080b7248 */ /* 0x001fe40003fe0100 */
[----:B------:R-:W-:-:S04]  /*08e0*/  LOP3.LUT R10, R9, R36, RZ, 0xfc, !PT ;  /* 0x00000024090a7212 */ /* 0x000fc800078efcff */
[----:B------:R-:W-:-:S04]  /*08f0*/  LOP3.LUT P6, R10, R10, RZ, R41, 0xfa, !PT ;  /* 0x000000ff0a0a7212 */ /* 0x000fc800078cfa29 */
[----:B------:R-:W-:Y:S01]  /*0900*/  @P5 SEL R8, R11, R8, !P6 ;  /* 0x000000080b085207 */ /* 0x000fe20007000000 */
[----:B------:R-:W0:Y:S04]  /*0910*/  SHFL.UP PT, R9, R10, 0x1, RZ ;  /* 0x042000000a097989 */ /* 0x000e2800000e00ff */
[----:B------:R-:W1:Y:S01]  /*0920*/  SHFL.UP PT, R11, R8, 0x2, RZ ;  /* 0x04400000080b7989 */ /* 0x000e6200000e00ff */
[----:B0-----:R-:W-:Y:S02]  /*0930*/  SEL R9, R9, RZ, P5 ;  /* 0x000000ff09097207 */ /* 0x001fe40002800000 */
[----:B------:R-:W-:Y:S02]  /*0940*/  ISETP.GE.AND P5, PT, R44, 0x2, PT ;  /* 0x000000022c00780c */ /* 0x000fe40003fa6270 */
[----:B-1----:R-:W-:-:S02]  /*0950*/  VIMNMX R11, PT, PT, R8, R11, PT ;  /* 0x0000000b080b7248 */ /* 0x002fc40003fe0100 */
[----:B------:R-:W-:-:S09]  /*0960*/  LOP3.LUT P6, R9, R9, RZ, R10, 0xfa, !PT ;  /* 0x000000ff09097212 */ /* 0x000fd200078cfa0a */
[----:B------:R-:W-:Y:S02]  /*0970*/  @P5 SEL R8, R11, R8, !P6 ;  /* 0x000000080b085207 */ /* 0x000fe40007000000 */
[----:B------:R-:W0:Y:S02]  /*0980*/  SHFL.UP PT, R11, R9, 0x2, RZ ;  /* 0x04400000090b7989 */ /* 0x000e2400000e00ff */
[----:B0-----:R-:W-:Y:S02]  /*0990*/  SEL R12, R11, RZ, P5 ;  /* 0x000000ff0b0c7207 */ /* 0x001fe40002800000 */
[----:B------:R-:W0:Y:S01]  /*09a0*/  SHFL.UP PT, R11, R8, 0x4, RZ ;  /* 0x04800000080b7989 */ /* 0x000e2200000e00ff */
[----:B------:R-:W-:Y:S02]  /*09b0*/  ISETP.GE.AND P5, PT, R44, 0x4, PT ;  /* 0x000000042c00780c */ /* 0x000fe40003fa6270 */
[----:B------:R-:W-:-:S05]  /*09c0*/  LOP3.LUT P6, R12, R12, RZ, R9, 0xfa, !PT ;  /* 0x000000ff0c0c7212 */ /* 0x000fca00078cfa09 */
[----:B------:R-:W1:Y:S01]  /*09d0*/  SHFL.UP PT, R10, R12, 0x4, RZ ;  /* 0x048000000c0a7989 */ /* 0x000e6200000e00ff */
[----:B0-----:R-:W-:-:S05]  /*09e0*/  VIMNMX R11, PT, PT, R8, R11, PT ;  /* 0x0000000b080b7248 */ /* 0x001fca0003fe0100 */
[----:B------:R-:W-:Y:S02]  /*09f0*/  @P5 SEL R8, R11, R8, !P6 ;  /* 0x000000080b085207 */ /* 0x000fe40007000000 */
[----:B-1----:R-:W-:-:S03]  /*0a00*/  SEL R11, R10, RZ, P5 ;  /* 0x000000ff0a0b7207 */ /* 0x002fc60002800000 */
        /* <DEDUP_REMOVED lines=9> */
[----:B------:R-:W-:Y:S02]  /*0aa0*/  LOP3.LUT P6, R12, R10, RZ, R11, 0xfa, !PT ;  /* 0x000000ff0a0c7212 */ /* 0x000fe400078cfa0b */
[----:B0-----:R-:W-:-:S04]  /*0ab0*/  VIMNMX R9, PT, PT, R8, R9, PT ;  /* 0x0000000908097248 */ /* 0x001fc80003fe0100 */
[----:B------:R-:W-:Y:S02]  /*0ac0*/  SEL R27, R9, R8, !P6 ;  /* 0x00000008091b7207 */ /* 0x000fe40007000000 */
[----:B------:R-:W0:Y:S01]  /*0ad0*/  SHFL.UP PT, R9, R12, 0x10, RZ ;  /* 0x060000000c097989 */ /* 0x000e2200000e00ff */
[----:B------:R-:W-:Y:S02]  /*0ae0*/  ISETP.NE.AND P6, PT, R44, 0x1f, PT ;  /* 0x0000001f2c00780c */ /* 0x000fe40003fc5270 */
[----:B------:R-:W-:-:S11]  /*0af0*/  SEL R37, R8, R27, !P5 ;  /* 0x0000001b08257207 */ /* 0x000fd60006800000 */
[----:B------:R-:W-:Y:S02]  /*0b00*/  @!P6 LEA R16, R35, UR4, 0x3 ;  /* 0x000000042310ec11 */ /* 0x000fe4000f8e18ff */
[----:B0-----:R-:W-:Y:S02]  /*0b10*/  SEL R9, R9, RZ, P5 ;  /* 0x000000ff09097207 */ /* 0x001fe40002800000 */
[----:B------:R-:W-:Y:S02]  /*0b20*/  ISETP.GE.U32.AND P5, PT, R38, 0x20, PT ;  /* 0x000000202600780c */ /* 0x000fe40003fa6070 */
[----:B------:R-:W-:-:S05]  /*0b30*/  LOP3.LUT R26, R9, R12, RZ, 0xfc, !PT ;  /* 0x0000000c091a7212 */ /* 0x000fca00078efcff */
[----:B------:R-:W-:Y:S01]  /*0b40*/  @!P6 STS.64 [R16], R26 ;  /* 0x0000001a1000e388 */ /* 0x000fe20000000a00 */
[----:B------:R-:W-:Y:S06]  /*0b50*/  BAR.SYNC.DEFER_BLOCKING 0x0 ;  /* 0x0000000000007b1d */ /* 0x000fec0000010000 */
[----:B------:R-:W-:Y:S04]  /*0b60*/  SHFL.UP PT, R26, R26, 0x1, RZ ;  /* 0x042000001a1a7989 */ /* 0x000fe800000e00ff */
[----:B------:R-:W0:Y:S04]  /*0b70*/  LDS.128 R8, [UR4] ;  /* 0x00000004ff087984 */ /* 0x000e280008000c00 */
[----:B------:R-:W1:Y:S01]  /*0b80*/  LDS.128 R12, [UR4+0x10] ;  /* 0x00001004ff0c7984 */ /* 0x000e620008000c00 */
[----:B0-----:R-:W-:-:S13]  /*0b90*/  ISETP.NE.AND P6, PT, R10, RZ, PT ;  /* 0x000000ff0a00720c */ /* 0x001fda0003fc5270 */
[----:B------:R-:W-:Y:S02]  /*0ba0*/  @!P6 VIMNMX R11, PT, PT, R9, R11, PT ;  /* 0x0000000b090be248 */ /* 0x000fe40003fe0100 */
[----:B------:R-:W-:-:S04]  /*0bb0*/  ISETP.NE.AND P6, PT, R35, 0x2, PT ;  /* 0x000000022300780c */ /* 0x000fc80003fc5270 */
[----:B------:R-:W-:Y:S02]  /*0bc0*/  SEL R18, R11, R9, !P6 ;  /* 0x000000090b127207 */ /* 0x000fe40007000000 */
[----:B-1----:R-:W-:Y:S01]  /*0bd0*/  ISETP.NE.AND P6, PT, R12, RZ, PT ;  /* 0x000000ff0c00720c */ /* 0x002fe20003fc5270 */
[----:B------:R-:W-:-:S12]  /*0be0*/  SHFL.UP PT, R9, R37, 0x1, RZ ;  /* 0x0420000025097989 */ /* 0x000fd800000e00ff */
[----:B------:R-:W-:Y:S02]  /*0bf0*/  @!P6 VIMNMX R13, PT, PT, R11, R13, PT ;  /* 0x0000000d0b0de248 */ /* 0x000fe40003fe0100 */
[----:B------:R-:W-:-:S04]  /*0c00*/  ISETP.NE.AND P6, PT, R35, 0x3, PT ;  /* 0x000000032300780c */ /* 0x000fc80003fc5270 */
[----:B------:R-:W-:Y:S02]  /*0c10*/  SEL R18, R13, R18, !P6 ;  /* 0x000000120d127207 */ /* 0x000fe40007000000 */
[----:B------:R-:W-:-:S13]  /*0c20*/  ISETP.NE.AND P6, PT, R14, RZ, PT ;  /* 0x000000ff0e00720c */ /* 0x000fda0003fc5270 */
[----:B------:R-:W-:Y:S02]  /*0c30*/  @!P6 VIMNMX R15, PT, PT, R15, R13, PT ;  /* 0x0000000d0f0fe248 */ /* 0x000fe40003fe0100 */
[----:B------:R-:W-:-:S04]  /*0c40*/  ISETP.NE.AND P6, PT, R35, 0x4, PT ;  /* 0x000000042300780c */ /* 0x000fc80003fc5270 */
[----:B------:R-:W-:Y:S02]  /*0c50*/  SEL R20, R15, R18, !P6 ;  /* 0x000000120f147207 */ /* 0x000fe40007000000 */
[----:B------:R-:W0:Y:S02]  /*0c60*/  LDS.128 R16, [UR4+0x20] ;  /* 0x00002004ff107984 */ /* 0x000e240008000c00 */
[----:B0-----:R-:W-:-:S13]  /*0c70*/  ISETP.NE.AND P6, PT, R16, RZ, PT ;  /* 0x000000ff1000720c */ /* 0x001fda0003fc5270 */
        /* <DEDUP_REMOVED lines=12> */
[----:B------:R-:W-:-:S13]  /*0d40*/  ISETP.NE.OR P6, PT, R26, RZ, !P5 ;  /* 0x000000ff1a00720c */ /* 0x000fda0006fc5670 */
[----:B------:R-:W-:Y:S02]  /*0d50*/  @!P6 VIMNMX R9, PT, PT, R9, R40, PT ;  /* 0x000000280909e248 */ /* 0x000fe40003fe0100 */
[----:B------:R-:W-:-:S04]  /*0d60*/  @P5 ISETP.NE.AND P6, PT, R44, RZ, PT ;  /* 0x000000ff2c00520c */ /* 0x000fc80003fc5270 */
[----:B------:R-:W-:Y:S02]  /*0d70*/  @P5 SEL R9, R40, R9, !P6 ;  /* 0x0000000928095207 */ /* 0x000fe40007000000 */
[----:B------:R-:W-:Y:S02]  /*0d80*/  ISETP.NE.AND P6, PT, R28, RZ, PT ;  /* 0x000000ff1c00720c */ /* 0x000fe40003fc5270 */
[----:B------:R-:W-:Y:S02]  /*0d90*/  VIMNMX R15, PT, PT, R24, R9, PT ;  /* 0x00000009180f7248 */ /* 0x000fe40003fe0100 */
[----:B------:R-:W-:Y:S02]  /*0da0*/  ISETP.NE.AND P5, PT, R38, RZ, PT ;  /* 0x000000ff2600720c */ /* 0x000fe40003fa5270 */
[----:B------:R-:W-:Y:S02]  /*0db0*/  SEL R15, R15, R24, !P6 ;  /* 0x000000180f0f7207 */ /* 0x000fe40007000000 */
[----:B------:R-:W-:-:S02]  /*0dc0*/  ISETP.NE.AND P6, PT, R30, RZ, PT ;  /* 0x000000ff1e00720c */ /* 0x000fc40003fc5270 */
[----:B------:R-:W-:Y:S02]  /*0dd0*/  SEL R30, R24, R15, !P5 ;  /* 0x0000000f181e7207 */ /* 0x000fe40006800000 */
[----:B------:R-:W-:Y:S02]  /*0de0*/  ISETP.NE.AND P5, PT, R39, RZ, PT ;  /* 0x000000ff2700720c */ /* 0x000fe40003fa5270 */
[----:B------:R-:W-:-:S04]  /*0df0*/  VIMNMX R30, PT, PT, R7, R30, PT ;  /* 0x0000001e071e7248 */ /* 0x000fc80003fe0100 */
[----:B------:R-:W-:-:S04]  /*0e00*/  SEL R11, R7, R30, P6 ;  /* 0x0000001e070b7207 */ /* 0x000fc80003000000 */
[----:B------:R-:W-:-:S04]  /*0e10*/  VIMNMX R7, PT, PT, R6, R11, PT ;  /* 0x0000000b06077248 */ /* 0x000fc80003fe0100 */
[----:B------:R-:W-:-:S04]  /*0e20*/  SEL R26, R6, R7, P5 ;  /* 0x00000007061a7207 */ /* 0x000fc80002800000 */
[----:B------:R-:W-:-:S04]  /*0e30*/  VIMNMX R6, PT, PT, R5, R26, PT ;  /* 0x0000001a05067248 */ /* 0x000fc80003fe0100 */
[----:B------:R-:W-:-:S04]  /*0e40*/  SEL R13, R5, R6, P4 ;  /* 0x00000006050d7207 */ /* 0x000fc80002000000 */
[----:B------:R-:W-:-:S04]  /*0e50*/  VIMNMX R5, PT, PT, R4, R13, PT ;  /* 0x0000000d04057248 */ /* 0x000fc80003fe0100 */
[----:B------:R-:W-:-:S04]  /*0e60*/  SEL R30, R4, R5, P3 ;  /* 0x00000005041e7207 */ /* 0x000fc80001800000 */
[----:B------:R-:W-:-:S04]  /*0e70*/  VIMNMX R4, PT, PT, R3, R30, PT ;  /* 0x0000001e03047248 */ /* 0x000fc80003fe0100 */
[----:B------:R-:W-:Y:S02]  /*0e80*/  SEL R17, R3, R4, P2 ;  /* 0x0000000403117207 */ /* 0x000fe40001000000 */
[----:B------:R-:W-:Y:S02]  /*0e90*/  ISETP.NE.AND P2, PT, R22, RZ, PT ;  /* 0x000000ff1600720c */ /* 0x000fe40003f45270 */
[----:B------:R-:W-:Y:S02]  /*0ea0*/  VIMNMX R19, PT, PT, R2, R17, PT ;  /* 0x0000001102137248 */ /* 0x000fe40003fe0100 */
[----:B------:R-:W-:Y:S02]  /*0eb0*/  LOP3.LUT R3, R12, R10, R8, 0xfe, !PT ;  /* 0x0000000a0c037212 */ /* 0x000fe400078efe08 */
[----:B------:R-:W-:Y:S02]  /*0ec0*/  SEL R19, R2, R19, P1 ;  /* 0x0000001302137207 */ /* 0x000fe40000800000 */
[----:B------:R-:W-:-:S02]  /*0ed0*/  ISETP.NE.AND P1, PT, R38, RZ, PT ;  /* 0x000000ff2600720c */ /* 0x000fc40003f25270 */
[----:B------:R-:W-:Y:S02]  /*0ee0*/  LOP3.LUT R3, R16, R14, R3, 0xfe, !PT ;  /* 0x0000000e10037212 */ /* 0x000fe400078efe03 */
[----:B------:R-:W-:Y:S02]  /*0ef0*/  VIMNMX R5, PT, PT, R0, R19, PT ;  /* 0x0000001300057248 */ /* 0x000fe40003fe0100 */
[----:B------:R-:W-:Y:S02]  /*0f00*/  LOP3.LUT R3, R20, R18, R3, 0xfe, !PT ;  /* 0x0000001214037212 */ /* 0x000fe400078efe03 */
[----:B------:R-:W-:Y:S02]  /*0f10*/  SEL R0, R0, R5, P0 ;  /* 0x0000000500007207 */ /* 0x000fe40000000000 */
[----:B------:R-:W-:Y:S02]  /*0f20*/  LOP3.LUT R4, R22, R3, RZ, 0xfc, !PT ;  /* 0x0000000316047212 */ /* 0x000fe400078efcff */
[----:B------:R-:W-:Y:S01]  /*0f30*/  @!P2 VIMNMX R23, PT, PT, R23, R21, PT ;  /* 0x000000151717a248 */ /* 0x000fe20003fe0100 */
[----:B------:R-:W-:Y:S06]  /*0f40*/  @P1 BRA `(.L_x_3) ;  /* 0x0000001400d81947 */ /* 0x000fec0003800000 */
[----:B------:R-:W0:Y:S01]  /*0f50*/  LDC.64 R2, c[0x0][0x3a0] ;  /* 0x0000e800ff027b82 */ /* 0x000e220000000a00 */
[----:B------:R-:W-:Y:S02]  /*0f60*/  IMAD.MOV.U32 R6, RZ, RZ, 0x65 ;  /* 0x00000065ff067424 */ /* 0x000fe400078e00ff */
[----:B------:R-:W-:Y:S02]  /*0f70*/  IMAD.MOV.U32 R7, RZ, RZ, 0x0 ;  /* 0x00000000ff077424 */ /* 0x000fe400078e00ff */
[----:B------:R-:W-:Y:S02]  /*0f80*/  IMAD.MOV.U32 R5, RZ, RZ, R23 ;  /* 0x000000ffff057224 */ /* 0x000fe400078e0017 */
[----:B------:R-:W-:-:S03]  /*0f90*/  IMAD.MOV.U32 R15, RZ, RZ, R24 ;  /* 0x000000ffff0f7224 */ /* 0x000fc600078e0018 */
[----:B0-----:R0:W-:Y:S01]  /*0fa0*/  ST.E.128.STRONG.GPU desc[UR8][R2.64+0x200], R4 ;  /* 0x0002000402007985 */ /* 0x0011e2000c10fd08 */
[----:B------:R-:W-:Y:S05]  /*0fb0*/  BRA `(.L_x_3) ;  /* 0x0000001400bc7947 */ /* 0x000fea0003800000 */
.L_x_2:
[----:B------:R-:W-:Y:S01]  /*0fc0*/  ISETP.NE.AND P1, PT, R38, RZ, PT ;  /* 0x000000ff2600720c */ /* 0x000fe20003f25270 */
[----:B------:R-:W-:-:S12]  /*0fd0*/  IMAD.MOV.U32 R36, RZ, RZ, RZ ;  /* 0x000000ffff247224 */ /* 0x000fd800078e00ff */
[----:B0-----:R-:W0:Y:S02]  /*0fe0*/  @!P1 LDC.64 R8, c[0x0][0x388] ;  /* 0x0000e200ff089b82 */ /* 0x001e240000000a00 */
[----:B0-----:R-:W-:-:S05]  /*0ff0*/  @!P1 IMAD.WIDE.U32 R8, R45, 0x4, R8 ;  /* 0x000000042d089825 */ /* 0x001fca00078e0008 */
[----:B------:R0:W5:Y:S01]  /*1000*/  @!P1 LDG.E R36, desc[UR8][R8.64] ;  /* 0x0000000808249981 */ /* 0x000162000c1e1900 */
[C---:B------:R-:W-:Y:S02]  /*1010*/  LEA R11, R38.reuse, UR4, 0x2 ;  /* 0x00000004260b7c11 */ /* 0x040fe4000f8e10ff */
[----:B------:R-:W-:Y:S02]  /*1020*/  ISETP.NE.AND P0, PT, R38, RZ, PT ;  /* 0x000000ff2600720c */ /* 0x000fe40003f05270 */
[----:B-12---:R-:W-:Y:S01]  /*1030*/  VIMNMX R12, PT, PT, R24, R7, PT ;  /* 0x00000007180c7248 */ /* 0x006fe20003fe0100 */
[----:B------:R-:W-:Y:S01]  /*1040*/  STS [R11+0x47c], R10 ;  /* 0x00047c0a0b007388 */ /* 0x000fe20000000800 */
[----:B------:R-:W-:Y:S01]  /*1050*/  BAR.SYNC.DEFER_BLOCKING 0x0 ;  /* 0x0000000000007b1d */ /* 0x000fe20000010000 */
[----:B------:R-:W-:Y:S02]  /*1060*/  ISETP.NE.AND P2, PT, R33, R32, PT ;  /* 0x000000202100720c */ /* 0x000fe40003f45270 */
[----:B------:R-:W-:-:S02]  /*1070*/  ISETP.NE.AND P3, PT, R27, R26, PT ;  /* 0x0000001a1b00720c */ /* 0x000fc40003f65270 */
[----:B------:R-:W-:Y:S02]  /*1080*/  ISETP.GE.AND P4, PT, R44, 0x1, PT ;  /* 0x000000012c00780c */ /* 0x000fe40003f86270 */
[----:B------:R-:W-:Y:S02]  /*1090*/  ISETP.NE.AND P5, PT, R35, 0x3, PT ;  /* 0x000000032300780c */ /* 0x000fe40003fa5270 */
[----:B-----5:R-:W1:Y:S01]  /*10a0*/  @P0 LDS R36, [R11+0x478] ;  /* 0x000478000b240984 */ /* 0x020e620000000800 */
[----:B------:R-:W-:-:S04]  /*10b0*/  ISETP.NE.AND P0, PT, R34, R33, PT ;  /* 0x000000212200720c */ /* 0x000fc80003f05270 */
[----:B------:R-:W-:-:S04]  /*10c0*/  SEL R13, R7, R12, P0 ;  /* 0x0000000c070d7207 */ /* 0x000fc80000000000 */
[----:B---3--:R-:W-:-:S04]  /*10d0*/  VIMNMX R13, PT, PT, R6, R13, PT ;  /* 0x0000000d060d7248 */ /* 0x008fc80003fe0100 */
[----:B0-----:R-:W-:Y:S02]  /*10e0*/  SEL R8, R6, R13, P2 ;  /* 0x0000000d06087207 */ /* 0x001fe40001000000 */
[----:B------:R-:W-:Y:S02]  /*10f0*/  ISETP.NE.AND P2, PT, R32, R29, PT ;  /* 0x0000001d2000720c */ /* 0x000fe40003f45270 */
[----:B----4-:R-:W-:-:S04]  /*1100*/  VIMNMX R8, PT, PT, R5, R8, PT ;  /* 0x0000000805087248 */ /* 0x010fc80003fe0100 */
[----:B------:R-:W-:Y:S02]  /*1110*/  SEL R9, R5, R8, P2 ;  /* 0x0000000805097207 */ /* 0x000fe40001000000 */
[----:B------:R-:W-:Y:S02]  /*1120*/  ISETP.NE.AND P2, PT, R29, R28, PT ;  /* 0x0000001c1d00720c */ /* 0x000fe40003f45270 */
[----:B------:R-:W-:-:S04]  /*1130*/  VIMNMX R9, PT, PT, R4, R9, PT ;  /* 0x0000000904097248 */ /* 0x000fc80003fe0100 */
[----:B------:R-:W-:Y:S02]  /*1140*/  SEL R8, R4, R9, P2 ;  /* 0x0000000904087207 */ /* 0x000fe40001000000 */
[----:B------:R-:W-:Y:S02]  /*1150*/  ISETP.NE.AND P2, PT, R28, R27, PT ;  /* 0x0000001b1c00720c */ /* 0x000fe40003f45270 */
[----:B------:R-:W-:-:S04]  /*1160*/  VIMNMX R8, PT, PT, R3, R8, PT ;  /* 0x0000000803087248 */ /* 0x000fc80003fe0100 */
[----:B------:R-:W-:Y:S02]  /*1170*/  SEL R9, R3, R8, P2 ;  /* 0x0000000803097207 */ /* 0x000fe40001000000 */
[----:B------:R-:W-:Y:S02]  /*1180*/  ISETP.NE.AND P2, PT, R25, R10, PT ;  /* 0x0000000a1900720c */ /* 0x000fe40003f45270 */
[----:B-1----:R-:W-:Y:S02]  /*1190*/  ISETP.NE.OR P0, PT, R36, R34, P0 ;  /* 0x000000222400720c */ /* 0x002fe40000705670 */
[C---:B------:R-:W-:Y:S02]  /*11a0*/  VIMNMX R9, PT, PT, R2.reuse, R9, PT ;  /* 0x0000000902097248 */ /* 0x040fe40003fe0100 */
[----:B------:R-:W-:Y:S02]  /*11b0*/  ISETP.NE.OR P0, PT, R33, R32, P0 ;  /* 0x000000202100720c */ /* 0x000fe40000705670 */
[----:B------:R-:W-:-:S02]  /*11c0*/  SEL R9, R2, R9, P3 ;  /* 0x0000000902097207 */ /* 0x000fc40001800000 */
[----:B------:R-:W-:Y:S02]  /*11d0*/  ISETP.NE.OR P0, PT, R32, R29, P0 ;  /* 0x0000001d2000720c */ /* 0x000fe40000705670 */
[----:B------:R-:W-:Y:S02]  /*11e0*/  ISETP.NE.AND P3, PT, R26, R25, PT ;  /* 0x000000191a00720c */ /* 0x000fe40003f65270 */
[----:B------:R-:W-:Y:S02]  /*11f0*/  ISETP.NE.OR P0, PT, R29, R28, P0 ;  /* 0x0000001c1d00720c */ /* 0x000fe40000705670 */
[----:B------:R-:W-:Y:S02]  /*1200*/  VIMNMX R9, PT, PT, R0, R9, PT ;  /* 0x0000000900097248 */ /* 0x000fe40003fe0100 */
[----:B------:R-:W-:Y:S02]  /*1210*/  ISETP.NE.OR P0, PT, R28, R27, P0 ;  /* 0x0000001b1c00720c */ /* 0x000fe40000705670 */
[----:B------:R-:W-:-:S02]  /*1220*/  SEL R41, RZ, 0x1, !P2 ;  /* 0x00000001ff297807 */ /* 0x000fc40005000000 */
[----:B------:R-:W-:-:S04]  /*1230*/  ISETP.NE.OR P0, PT, R27, R26, P0 ;  /* 0x0000001a1b00720c */ /* 0x000fc80000705670 */
[----:B------:R-:W-:-:S04]  /*1240*/  ISETP.NE.OR P0, PT, R26, R25, P0 ;  /* 0x000000191a00720c */ /* 0x000fc80000705670 */
[----:B------:R-:W-:Y:S02]  /*1250*/  ISETP.NE.OR P0, PT, R25, R10, P0 ;  /* 0x0000000a1900720c */ /* 0x000fe40000705670 */
[----:B------:R-:W-:Y:S02]  /*1260*/  SEL R10, R0, R9, P3 ;  /* 0x00000009000a7207 */ /* 0x000fe40001800000 */
[----:B------:R-:W-:Y:S02]  /*1270*/  SEL R8, RZ, 0x1, !P0 ;  /* 0x00000001ff087807 */ /* 0x000fe40004000000 */
[----:B------:R-:W-:-:S03]  /*1280*/  @!P2 VIMNMX R37, PT, PT, R37, R10, PT ;  /* 0x0000000a2525a248 */ /* 0x000fc60003fe0100 */
[----:B------:R-:W0:Y:S04]  /*1290*/  SHFL.UP PT, R9, R8, 0x1, RZ ;  /* 0x0420000008097989 */ /* 0x000e2800000e00ff */
[----:B------:R-:W1:Y:S01]  /*12a0*/  SHFL.UP PT, R10, R37, 0x1, RZ ;  /* 0x04200000250a7989 */ /* 0x000e6200000e00ff */
[----:B0-----:R-:W-:Y:S02]  /*12b0*/  SEL R9, R9, RZ, P4 ;  /* 0x000000ff09097207 */ /* 0x001fe40002000000 */
[----:B-1----:R-:W-:Y:S02]  /*12c0*/  VIMNMX R10, PT, PT, R37, R10, PT ;  /* 0x0000000a250a7248 */ /* 0x002fe40003fe0100 */
[----:B------:R-:W-:Y:S02]  /*12d0*/  LOP3.LUT P3, R9, R9, RZ, R8, 0xfa, !PT ;  /* 0x000000ff09097212 */ /* 0x000fe4000786fa08 */
[----:B------:R-:W-:-:S02]  /*12e0*/  @P4 SEL R37, R37, R10, P0 ;  /* 0x0000000a25254207 */ /* 0x000fc40000000000 */
[----:B------:R-:W-:Y:S01]  /*12f0*/  ISETP.GE.AND P4, PT, R44, 0x2, PT ;  /* 0x000000022c00780c */ /* 0x000fe20003f86270 */
[----:B------:R-:W0:Y:S04]  /*1300*/  SHFL.UP PT, R10, R9, 0x2, RZ ;  /* 0x04400000090a7989 */ /* 0x000e2800000e00ff */
[----:B------:R-:W1:Y:S01]  /*1310*/  SHFL.UP PT, R12, R37, 0x2, RZ ;  /* 0x04400000250c7989 */ /* 0x000e6200000e00ff */
[----:B0-----:R-:W-:Y:S02]  /*1320*/  SEL R10, R10, RZ, P4 ;  /* 0x000000ff0a0a7207 */ /* 0x001fe40002000000 */
[----:B-1----:R-:W-:Y:S02]  /*1330*/  VIMNMX R12, PT, PT, R37, R12, PT ;  /* 0x0000000c250c7248 */ /* 0x002fe40003fe0100 */
[----:B------:R-:W-:-:S03]  /*1340*/  LOP3.LUT P0, R10, R10, RZ, R9, 0xfa, !PT ;  /* 0x000000ff0a0a7212 */ /* 0x000fc6000780fa09 */
[----:B------:R-:W-:Y:S02]  /*1350*/  @P4 SEL R37, R12, R37, !P3 ;  /* 0x000000250c254207 */ /* 0x000fe40005800000 */
[----:B------:R-:W-:Y:S01]  /*1360*/  ISETP.GE.AND P4, PT, R44, 0x4, PT ;  /* 0x000000042c00780c */ /* 0x000fe20003f86270 */
[----:B------:R-:W0:Y:S04]  /*1370*/  SHFL.UP PT, R8, R10, 0x4, RZ ;  /* 0x048000000a087989 */ /* 0x000e2800000e00ff */
[----:B------:R-:W1:Y:S01]  /*1380*/  SHFL.UP PT, R12, R37, 0x4, RZ ;  /* 0x04800000250c7989 */ /* 0x000e6200000e00ff */
[----:B0-----:R-:W-:Y:S02]  /*1390*/  SEL R11, R8, RZ, P4 ;  /* 0x000000ff080b7207 */ /* 0x001fe40002000000 */
[----:B-1----:R-:W-:-:S02]  /*13a0*/  VIMNMX R12, PT, PT, R37, R12, PT ;  /* 0x0000000c250c7248 */ /* 0x002fc40003fe0100 */
        /* <DEDUP_REMOVED lines=9> */
[C---:B------:R-:W-:Y:S01]  /*1440*/  ISETP.NE.AND P4, PT, R44.reuse, 0x1f, PT ;  /* 0x0000001f2c00780c */ /* 0x040fe20003f85270 */
[----:B------:R-:W0:Y:S01]  /*1450*/  SHFL.UP PT, R9, R8, 0x10, RZ ;  /* 0x0600000008097989 */ /* 0x000e2200000e00ff */
[----:B------:R-:W-:-:S03]  /*1460*/  ISETP.GE.AND P3, PT, R44, 0x10, PT ;  /* 0x000000102c00780c */ /* 0x000fc60003f66270 */
[----:B------:R-:W1:Y:S08]  /*1470*/  SHFL.UP PT, R10, R37, 0x10, RZ ;  /* 0x06000000250a7989 */ /* 0x000e7000000e00ff */
[----:B------:R-:W-:Y:S02]  /*1480*/  @!P4 LEA R40, R35, UR4, 0x3 ;  /* 0x000000042328cc11 */ /* 0x000fe4000f8e18ff */
[----:B0-----:R-:W-:-:S02]  /*1490*/  SEL R9, R9, RZ, P3 ;  /* 0x000000ff09097207 */ /* 0x001fc40001800000 */
[----:B-1----:R-:W-:Y:S02]  /*14a0*/  VIMNMX R10, PT, PT, R37, R10, PT ;  /* 0x0000000a250a7248 */ /* 0x002fe40003fe0100 */
[----:B------:R-:W-:Y:S02]  /*14b0*/  LOP3.LUT R30, R9, R8, RZ, 0xfc, !PT ;  /* 0x00000008091e7212 */ /* 0x000fe400078efcff */
[----:B------:R-:W-:-:S04]  /*14c0*/  SEL R31, R10, R37, !P0 ;  /* 0x000000250a1f7207 */ /* 0x000fc80004000000 */
[----:B------:R-:W-:Y:S01]  /*14d0*/  SEL R37, R37, R31, !P3 ;  /* 0x0000001f25257207 */ /* 0x000fe20005800000 */
[----:B------:R-:W-:Y:S01]  /*14e0*/  @!P4 STS.64 [R40], R30 ;  /* 0x0000001e2800c388 */ /* 0x000fe20000000a00 */
[----:B------:R-:W-:Y:S01]  /*14f0*/  BAR.SYNC.DEFER_BLOCKING 0x0 ;  /* 0x0000000000007b1d */ /* 0x000fe20000010000 */
[----:B------:R-:W-:-:S05]  /*1500*/  ISETP.NE.AND P4, PT, R35, 0x2, PT ;  /* 0x000000022300780c */ /* 0x000fca0003f85270 */
[----:B------:R-:W-:Y:S04]  /*1510*/  SHFL.UP PT, R30, R30, 0x1, RZ ;  /* 0x042000001e1e7989 */ /* 0x000fe800000e00ff */
[----:B------:R-:W0:Y:S04]  /*1520*/  LDS.128 R8, [UR4] ;  /* 0x00000004ff087984 */ /* 0x000e280008000c00 */
[----:B------:R-:W1:Y:S04]  /*1530*/  LDS.128 R12, [UR4+0x10] ;  /* 0x00001004ff0c7984 */ /* 0x000e680008000c00 */
[----:B------:R-:W2:Y:S04]  /*1540*/  LDS.128 R16, [UR4+0x20] ;  /* 0x00002004ff107984 */ /* 0x000ea80008000c00 */
[----:B------:R-:W3:Y:S01]  /*1550*/  LDS.128 R20, [UR4+0x30] ;  /* 0x00003004ff147984 */ /* 0x000ee20008000c00 */
[----:B0-----:R-:W-:-:S02]  /*1560*/  ISETP.NE.AND P0, PT, R10, RZ, PT ;  /* 0x000000ff0a00720c */ /* 0x001fc40003f05270 */
[----:B------:R-:W-:Y:S02]  /*1570*/  LOP3.LUT R39, R10, R8, RZ, 0xfc, !PT ;  /* 0x000000080a277212 */ /* 0x000fe400078efcff */
[----:B-1----:R-:W-:Y:S02]  /*1580*/  ISETP.NE.AND P6, PT, R12, RZ, PT ;  /* 0x000000ff0c00720c */ /* 0x002fe40003fc5270 */
[----:B------:R-:W-:Y:S02]  /*1590*/  ISETP.NE.AND P3, PT, R14, RZ, PT ;  /* 0x000000ff0e00720c */ /* 0x000fe40003f65270 */
[----:B------:R-:W-:Y:S02]  /*15a0*/  LOP3.LUT R31, R12, R10, R8, 0xfe, !PT ;  /* 0x0000000a0c1f7212 */ /* 0x000fe400078efe08 */
[----:B------:R-:W-:-:S03]  /*15b0*/  SEL R8, R39, R8, !P4 ;  /* 0x0000000827087207 */ /* 0x000fc60006000000 */
[----:B------:R-:W-:Y:S02]  /*15c0*/  @!P0 VIMNMX R11, PT, PT, R9, R11, PT ;  /* 0x0000000b090b8248 */ /* 0x000fe40003fe0100 */
[----:B--2---:R-:W-:Y:S02]  /*15d0*/  ISETP.NE.AND P0, PT, R16, RZ, PT ;  /* 0x000000ff1000720c */ /* 0x004fe40003f05270 */
[C---:B------:R-:W-:Y:S02]  /*15e0*/  SEL R10, R11.reuse, R9, !P4 ;  /* 0x000000090b0a7207 */ /* 0x040fe40006000000 */
[----:B------:R-:W-:Y:S02]  /*15f0*/  @!P6 VIMNMX R13, PT, PT, R11, R13, PT ;  /* 0x0000000d0b0de248 */ /* 0x000fe40003fe0100 */
[----:B------:R-:W-:Y:S02]  /*1600*/  SEL R8, R31, R8, !P5 ;  /* 0x000000081f087207 */ /* 0x000fe40006800000 */
[----:B------:R-:W-:-:S02]  /*1610*/  SEL R10, R13, R10, !P5 ;  /* 0x0000000a0d0a7207 */ /* 0x000fc40006800000 */
[----:B------:R-:W-:Y:S02]  /*1620*/  ISETP.NE.AND P5, PT, R18, RZ, PT ;  /* 0x000000ff1200720c */ /* 0x000fe40003fa5270 */
[----:B------:R-:W-:Y:S02]  /*1630*/  @!P3 VIMNMX R15, PT, PT, R15, R13, PT ;  /* 0x0000000d0f0fb248 */ /* 0x000fe40003fe0100 */
[----:B------:R-:W-:Y:S02]  /*1640*/  ISETP.NE.AND P4, PT, R35, 0x4, PT ;  /* 0x000000042300780c */ /* 0x000fe40003f85270 */
[----:B------:R-:W-:Y:S02]  /*1650*/  LOP3.LUT R9, R14, R31, RZ, 0xfc, !PT ;  /* 0x0000001f0e097212 */ /* 0x000fe400078efcff */
[----:B------:R-:W-:Y:S02]  /*1660*/  ISETP.GE.U32.AND P3, PT, R38, 0x20, PT ;  /* 0x000000202600780c */ /* 0x000fe40003f66070 */
[----:B------:R-:W-:-:S02]  /*1670*/  SEL R8, R9, R8, !P4 ;  /* 0x0000000809087207 */ /* 0x000fc40006000000 */
[----:B------:R-:W-:Y:S02]  /*1680*/  LOP3.LUT R9, R16, R14, R31, 0xfe, !PT ;  /* 0x0000000e10097212 */ /* 0x000fe400078efe1f */
[C---:B------:R-:W-:Y:S01]  /*1690*/  SEL R10, R15.reuse, R10, !P4 ;  /* 0x0000000a0f0a7207 */ /* 0x040fe20006000000 */
[----:B------:R-:W0:Y:S01]  /*16a0*/  SHFL.UP PT, R31, R37, 0x1, RZ ;  /* 0x04200000251f7989 */ /* 0x000e2200000e00ff */
[----:B------:R-:W-:Y:S02]  /*16b0*/  @!P0 VIMNMX R17, PT, PT, R15, R17, PT ;  /* 0x000000110f118248 */ /* 0x000fe40003fe0100 */
[C---:B------:R-:W-:Y:S02]  /*16c0*/  ISETP.NE.AND P6, PT, R35.reuse, 0x5, PT ;  /* 0x000000052300780c */ /* 0x040fe40003fc5270 */
[----:B---3--:R-:W-:Y:S02]  /*16d0*/  ISETP.NE.AND P4, PT, R20, RZ, PT ;  /* 0x000000ff1400720c */ /* 0x008fe40003f85270 */
[----:B------:R-:W-:-:S02]  /*16e0*/  ISETP.NE.AND P0, PT, R35, 0x6, PT ;  /* 0x000000062300780c */ /* 0x000fc40003f05270 */
[----:B------:R-:W-:Y:S02]  /*16f0*/  LOP3.LUT R11, R18, R9, RZ, 0xfc, !PT ;  /* 0x00000009120b7212 */ /* 0x000fe400078efcff */
[----:B------:R-:W-:Y:S02]  /*1700*/  SEL R8, R9, R8, !P6 ;  /* 0x0000000809087207 */ /* 0x000fe40007000000 */
[----:B------:R-:W-:Y:S02]  /*1710*/  SEL R10, R17, R10, !P6 ;  /* 0x0000000a110a7207 */ /* 0x000fe40007000000 */
[----:B------:R-:W-:Y:S02]  /*1720*/  @!P5 VIMNMX R19, PT, PT, R19, R17, PT ;  /* 0x000000111313d248 */ /* 0x000fe40003fe0100 */
[----:B------:R-:W-:Y:S02]  /*1730*/  @P3 ISETP.NE.AND P6, PT, R30, RZ, PT ;  /* 0x000000ff1e00320c */ /* 0x000fe40003fc5270 */
[----:B------:R-:W-:-:S02]  /*1740*/  SEL R11, R11, R8, !P0 ;  /* 0x000000080b0b7207 */ /* 0x000fc40004000000 */
[C---:B------:R-:W-:Y:S02]  /*1750*/  SEL R10, R19.reuse, R10, !P0 ;  /* 0x0000000a130a7207 */ /* 0x040fe40004000000 */
[----:B------:R-:W-:Y:S02]  /*1760*/  PLOP3.LUT P0, PT, PT, PT, PT, 0x80, 0x8 ;  /* 0x000000000008781c */ /* 0x000fe40003f0f070 */
[----:B------:R-:W-:Y:S02]  /*1770*/  @P3 PLOP3.LUT P0, PT, P6, PT, PT, 0x80, 0x8 ;  /* 0x000000000008381c */ /* 0x000fe4000370f070 */
[----:B------:R-:W-:Y:S02]  /*1780*/  @!P4 VIMNMX R21, PT, PT, R19, R21, PT ;  /* 0x000000151315c248 */ /* 0x000fe40003fe0100 */
[----:B------:R-:W-:Y:S02]  /*1790*/  ISETP.NE.AND P5, PT, R35, 0x7, PT ;  /* 0x000000072300780c */ /* 0x000fe40003fa5270 */
[----:B------:R-:W-:-:S02]  /*17a0*/  LOP3.LUT R20, R20, R18, R9, 0xfe, !PT ;  /* 0x0000001214147212 */ /* 0x000fc400078efe09 */
[----:B------:R-:W-:Y:S02]  /*17b0*/  ISETP.NE.AND P4, PT, R22, RZ, PT ;  /* 0x000000ff1600720c */ /* 0x000fe40003f85270 */
[----:B------:R-:W-:Y:S02]  /*17c0*/  SEL R11, R20, R11, !P5 ;  /* 0x0000000b140b7207 */ /* 0x000fe40006800000 */
[----:B------:R-:W-:Y:S02]  /*17d0*/  SEL R10, R21, R10, !P5 ;  /* 0x0000000a150a7207 */ /* 0x000fe40006800000 */
[----:B------:R-:W-:Y:S02]  /*17e0*/  @P3 ISETP.NE.AND P5, PT, R44, RZ, PT ;  /* 0x000000ff2c00320c */ /* 0x000fe40003fa5270 */
[----:B0-----:R-:W-:Y:S02]  /*17f0*/  @!P0 VIMNMX R31, PT, PT, R31, R10, PT ;  /* 0x0000000a1f1f8248 */ /* 0x001fe40003fe0100 */
[----:B------:R-:W-:-:S02]  /*1800*/  @P3 SEL R8, R30, RZ, P5 ;  /* 0x000000ff1e083207 */ /* 0x000fc40002800000 */
[----:B------:R-:W-:Y:S02]  /*1810*/  @P3 SEL R31, R10, R31, !P5 ;  /* 0x0000001f0a1f3207 */ /* 0x000fe40006800000 */
[----:B------:R-:W-:Y:S02]  /*1820*/  @P3 LOP3.LUT R30, R11, R8, RZ, 0xfc, !PT ;  /* 0x000000080b1e3212 */ /* 0x000fe400078efcff */
[----:B------:R-:W-:Y:S01]  /*1830*/  @!P4 VIMNMX R23, PT, PT, R23, R21, PT ;  /* 0x000000151717c248 */ /* 0x000fe20003fe0100 */
[----:B------:R-:W-:Y:S06]  /*1840*/  @P3 BRA `(.L_x_4) ;  /* 0x0000000800ec3947 */ /* 0x000fec0003800000 */
[----:B------:R-:W0:Y:S01]  /*1850*/  LDC.64 R12, c[0x0][0x3a0] ;  /* 0x0000e800ff0c7b82 */ /* 0x000e220000000a00 */
[----:B------:R-:W-:Y:S01]  /*1860*/  LOP3.LUT R18, R22, R20, RZ, 0xfc, !PT ;  /* 0x0000001416127212 */ /* 0x000fe200078efcff */
[----:B------:R-:W1:Y:S01]  /*1870*/  LDCU UR5, c[0x0][0x370] ;  /* 0x00006e00ff0577ac */ /* 0x000e620008000800 */
[----:B------:R-:W-:Y:S01]  /*1880*/  @!P1 IMAD.MOV.U32 R10, RZ, RZ, 0x64 ;  /* 0x00000064ff0a9424 */ /* 0x000fe200078e00ff */
[----:B------:R2:W-:Y:S01]  /*1890*/  @!P1 STS [UR4+0x78], R23 ;  /* 0x00007817ff009988 */ /* 0x0005e20008000804 */
[----:B------:R-:W-:Y:S02]  /*18a0*/  @!P1 IMAD.MOV.U32 R11, RZ, RZ, 0x0 ;  /* 0x00000000ff0b9424 */ /* 0x000fe400078e00ff */
[----:B------:R-:W-:Y:S01]  /*18b0*/  @!P1 IMAD.MOV.U32 R8, RZ, RZ, R18 ;  /* 0x000000ffff089224 */ /* 0x000fe200078e0012 */
[----:B------:R2:W-:Y:S01]  /*18c0*/  @!P1 STS [UR4+0x74], R18 ;  /* 0x00007412ff009988 */ /* 0x0005e20008000804 */
[----:B------:R-:W-:Y:S01]  /*18d0*/  @!P1 IMAD.MOV.U32 R9, RZ, RZ, R23 ;  /* 0x000000ffff099224 */ /* 0x000fe200078e0017 */
[----:B-1----:R-:W-:Y:S01]  /*18e0*/  UISETP.GT.U32.AND UP0, UPT, UR5, 0x1f3, UPT ;  /* 0x000001f30500788c */ /* 0x002fe2000bf04070 */
[----:B0-----:R-:W-:-:S05]  /*18f0*/  IMAD.WIDE.U32 R12, R45, 0x10, R12 ;  /* 0x000000102d0c7825 */ /* 0x001fca00078e000c */
[----:B------:R2:W-:Y:S03]  /*1900*/  @!P1 ST.E.128.STRONG.GPU desc[UR8][R12.64+0x200], R8 ;  /* 0x000200080c009985 */ /* 0x0005e6000c10fd08 */
[----:B------:R-:W-:Y:S05]  /*1910*/  BRA.U UP0, `(.L_x_5) ;  /* 0x0000000100087547 */ /* 0x000fea000b800000 */
[----:B------:R0:W-:Y:S06]  /*1920*/  MEMBAR.SC.CTA ;  /* 0x0000000000007992 */ /* 0x0001ec0000000000 */
[----:B0-----:R-:W-:Y:S05]  /*1930*/  BRA `(.L_x_6) ;  /* 0x0000000000087947 */ /* 0x001fea0003800000 */
.L_x_5:
[----:B------:R-:W-:Y:S05]  /*1940*/  NANOSLEEP 0x1c2 ;  /* 0x000001c20000795d */ /* 0x000fea0003800000 */
[----:B------:R-:W-:Y:S01]  /*1950*/  NOP ;  /* 0x0000000000007918 */ /* 0x000fe20000000000 */
.L_x_6:
[----:B--2---:R-:W-:-:S03]  /*1960*/  IMAD.WIDE.U32 R8, R38, 0x10, RZ ;  /* 0x0000001026087825 */ /* 0x004fc600078e00ff */
[----:B------:R-:W-:Y:S02]  /*1970*/  LOP3.LUT R11, R8, 0xfffffff0, RZ, 0x3c, !PT ;  /* 0xfffffff0080b7812 */ /* 0x000fe400078e3cff */
[----:B------:R-:W-:Y:S02]  /*1980*/  LOP3.LUT R9, RZ, R9, RZ, 0x33, !PT ;  /* 0x00000009ff097212 */ /* 0x000fe400078e33ff */
[----:B------:R-:W-:-:S05]  /*1990*/  IADD3 R12, P0, PT, R12, R11, RZ ;  /* 0x0000000b0c0c7210 */ /* 0x000fca0007f1e0ff */
[----:B------:R-:W-:-:S08]  /*19a0*/  IMAD.X R13, R13, 0x1, R9, P0 ;  /* 0x000000010d0d7824 */ /* 0x000fd000000e0609 */
.L_x_8:
[----:B------:R-:W2:Y:S01]  /*19b0*/  LD.E.128.STRONG.GPU R8, desc[UR8][R12.64+0x200] ;  /* 0x000200080c087980 */ /* 0x000ea2000c10fd00 */
[----:B------:R-:W-:Y:S05]  /*19c0*/  YIELD ;  /* 0x0000000000007946 */ /* 0x000fea0003800000 */
[----:B------:R-:W-:Y:S01]  /*19d0*/  UMOV UR5, 0xffffffff ;  /* 0xffffffff00057882 */ /* 0x000fe20000000000 */
[----:B--2---:R-:W-:-:S04]  /*19e0*/  ISETP.NE.U32.AND P0, PT, R10, 0x63, PT ;  /* 0x000000630a00780c */ /* 0x004fc80003f05070 */
[----:B------:R-:W-:Y:S01]  /*19f0*/  ISETP.NE.AND.EX P0, PT, R11, RZ, PT, P0 ;  /* 0x000000ff0b00720c */ /* 0x000fe20003f05300 */
[----:B------:R-:W-:-:S12]  /*1a00*/  BRA.DIV UR5, `(.L_x_7) ;  /* 0x0000004205787947 */ /* 0x000fd8000b800000 */
[----:B------:R-:W-:-:S13]  /*1a10*/  VOTE.ANY P0, !P0 ;  /* 0x0000000000ff7806 */ /* 0x000fda0004000100 */
.L_x_36:
[----:B------:R-:W-:Y:S05]  /*1a20*/  @P0 BRA `(.L_x_8) ;  /* 0xfffffffc00e00947 */ /* 0x000fea000383ffff */
[----:B------:R-:W-:Y:S01]  /*1a30*/  UMOV UR5, 0xffffffff ;  /* 0xffffffff00057882 */ /* 0x000fe20000000000 */
[----:B------:R-:W-:-:S04]  /*1a40*/  ISETP.NE.U32.AND P0, PT, R10, 0x65, PT ;  /* 0x000000650a00780c */ /* 0x000fc80003f05070 */
[----:B------:R-:W-:Y:S01]  /*1a50*/  ISETP.NE.AND.EX P0, PT, R11, RZ, PT, P0 ;  /* 0x000000ff0b00720c */ /* 0x000fe20003f05300 */
[----:B------:R-:W-:-:S12]  /*1a60*/  BRA.DIV UR5, `(.L_x_9) ;  /* 0x0000004205807947 */ /* 0x000fd8000b800000 */
[----:B------:R-:W0:Y:S01]  /*1a70*/  S2R R45, SR_GEMASK ;  /* 0x00000000002d7919 */ /* 0x000e220000003c00 */
[----:B------:R-:W-:Y:S01]  /*1a80*/  VOTE.ANY R16, PT, !P0 ;  /* 0x0000000000107806 */ /* 0x000fe200040e0100 */
[----:B------:R-:W-:Y:S01]  /*1a90*/  VIADD R19, R44, 0x8 ;  /* 0x000000082c137836 */ /* 0x000fe20000000000 */
[----:B------:R-:W-:Y:S01]  /*1aa0*/  ISETP.NE.AND P2, PT, R8, RZ, PT ;  /* 0x000000ff0800720c */ /* 0x000fe20003f45270 */
[----:B------:R-:W-:Y:S01]  /*1ab0*/  VIADD R35, R44, 0x10 ;  /* 0x000000102c237836 */ /* 0x000fe20000000000 */
[----:B------:R-:W-:Y:S02]  /*1ac0*/  LOP3.LUT R38, RZ, R38, RZ, 0x33, !PT ;  /* 0x00000026ff267212 */ /* 0x000fe400078e33ff */
[----:B0-----:R-:W-:-:S05]  /*1ad0*/  LOP3.LUT R16, R16, 0x80000000, R45, 0xec, !PT ;  /* 0x8000000010107812 */ /* 0x001fca00078eec2d */
[----:B------:R-:W-:-:S05]  /*1ae0*/  VIADD R13, R16, 0xffffffff ;  /* 0xffffffff100d7836 */ /* 0x000fca0000000000 */
[----:B------:R-:W-:Y:S01]  /*1af0*/  LOP3.LUT R13, R16, R13, RZ, 0xc, !PT ;  /* 0x0000000d100d7212 */ /* 0x000fe200078e0cff */
[----:B------:R-:W-:-:S03]  /*1b00*/  VIADD R16, R44, 0x2 ;  /* 0x000000022c107836 */ /* 0x000fc60000000000 */
[----:B------:R-:W0:Y:S02]  /*1b10*/  POPC R17, R13 ;  /* 0x0000000d00117309 */ /* 0x000e240000000000 */
[----:B0-----:R-:W0:Y:S01]  /*1b20*/  SHFL.DOWN PT, R21, R9, 0x1, R17 ;  /* 0x0820000009157989 */ /* 0x001e2200000e0011 */
[-C--:B------:R-:W-:Y:S02]  /*1b30*/  ISETP.GE.AND P0, PT, R44, R17.reuse, PT ;  /* 0x000000112c00720c */ /* 0x080fe40003f06270 */
[----:B------:R-:W-:Y:S01]  /*1b40*/  ISETP.GT.AND P4, PT, R35, R17, PT ;  /* 0x000000112300720c */ /* 0x000fe20003f84270 */
[----:B------:R-:W1:Y:S01]  /*1b50*/  SHFL.DOWN PT, R12, R8, 0x1, R17 ;  /* 0x08200000080c7989 */ /* 0x000e6200000e0011 */
[----:B0-----:R-:W-:-:S04]  /*1b60*/  VIMNMX R21, PT, PT, R9, R21, PT ;  /* 0x0000001509157248 */ /* 0x001fc80003fe0100 */
[-C--:B------:R-:W-:Y:S02]  /*1b70*/  SEL R21, R21, R9.reuse, !P2 ;  /* 0x0000000915157207 */ /* 0x080fe40005000000 */
[----:B-1----:R-:W-:Y:S02]  /*1b80*/  SEL R15, R12, RZ, !P0 ;  /* 0x000000ff0c0f7207 */ /* 0x002fe40004000000 */
[----:B------:R-:W-:Y:S02]  /*1b90*/  SEL R12, R21, R9, !P0 ;  /* 0x00000009150c7207 */ /* 0x000fe40004000000 */
[----:B------:R-:W-:Y:S02]  /*1ba0*/  LOP3.LUT P3, R14, R15, RZ, R8, 0xfa, !PT ;  /* 0x000000ff0f0e7212 */ /* 0x000fe4000786fa08 */
[----:B------:R-:W-:Y:S01]  /*1bb0*/  ISETP.GT.AND P0, PT, R16, R17, PT ;  /* 0x000000111000720c */ /* 0x000fe20003f04270 */
[----:B------:R-:W0:Y:S04]  /*1bc0*/  SHFL.DOWN PT, R15, R12, 0x2, R17 ;  /* 0x084000000c0f7989 */ /* 0x000e2800000e0011 */
[----:B------:R-:W1:Y:S01]  /*1bd0*/  SHFL.DOWN PT, R21, R14, 0x2, R17 ;  /* 0x084000000e157989 */ /* 0x000e6200000e0011 */
[----:B------:R-:W2:Y:S01]  /*1be0*/  S2R R16, SR_CTAID.X ;  /* 0x0000000000107919 */ /* 0x000ea20000002500 */
[----:B0-----:R-:W-:-:S02]  /*1bf0*/  VIMNMX R15, PT, PT, R12, R15, PT ;  /* 0x0000000f0c0f7248 */ /* 0x001fc40003fe0100 */
[----:B-1----:R-:W-:-:S04]  /*1c00*/  SEL R21, R21, RZ, !P0 ;  /* 0x000000ff15157207 */ /* 0x002fc80004000000 */
[----:B------:R-:W-:Y:S01]  /*1c10*/  @!P0 SEL R12, R15, R12, !P3 ;  /* 0x0000000c0f0c8207 */ /* 0x000fe20005800000 */
[----:B------:R-:W-:Y:S01]  /*1c20*/  VIADD R15, R44, 0x4 ;  /* 0x000000042c0f7836 */ /* 0x000fe20000000000 */
[----:B------:R-:W-:-:S03]  /*1c30*/  LOP3.LUT P0, R8, R14, RZ, R21, 0xfa, !PT ;  /* 0x000000ff0e087212 */ /* 0x000fc6000780fa15 */
[----:B------:R-:W0:Y:S01]  /*1c40*/  SHFL.DOWN PT, R21, R12, 0x4, R17 ;  /* 0x088000000c157989 */ /* 0x000e2200000e0011 */
[----:B------:R-:W-:-:S03]  /*1c50*/  ISETP.GT.AND P2, PT, R15, R17, PT ;  /* 0x000000110f00720c */ /* 0x000fc60003f44270 */
[----:B------:R-:W1:Y:S01]  /*1c60*/  SHFL.DOWN PT, R9, R8, 0x4, R17 ;  /* 0x0880000008097989 */ /* 0x000e6200000e0011 */
[----:B--2---:R-:W-:Y:S01]  /*1c70*/  IMAD.IADD R38, R38, 0x1, R16 ;  /* 0x0000000126267824 */ /* 0x004fe200078e0210 */
[----:B0-----:R-:W-:-:S08]  /*1c80*/  VIMNMX R21, PT, PT, R12, R21, PT ;  /* 0x000000150c157248 */ /* 0x001fd00003fe0100 */
[----:B------:R-:W-:Y:S02]  /*1c90*/  @!P2 SEL R12, R21, R12, !P0 ;  /* 0x0000000c150ca207 */ /* 0x000fe40004000000 */
[----:B-1----:R-:W-:Y:S02]  /*1ca0*/  SEL R9, R9, RZ, !P2 ;  /* 0x000000ff09097207 */ /* 0x002fe40005000000 */
[----:B------:R-:W-:Y:S01]  /*1cb0*/  ISETP.GT.AND P0, PT, R19, R17, PT ;  /* 0x000000111300720c */ /* 0x000fe20003f04270 */
[----:B------:R-:W0:Y:S01]  /*1cc0*/  SHFL.DOWN PT, R21, R12, 0x8, R17 ;  /* 0x090000000c157989 */ /* 0x000e2200000e0011 */
[----:B------:R-:W-:Y:S02]  /*1cd0*/  LOP3.LUT P3, R40, R8, RZ, R9, 0xfa, !PT ;  /* 0x000000ff08287212 */ /* 0x000fe4000786fa09 */
[----:B------:R-:W-:-:S03]  /*1ce0*/  ISETP.NE.U32.AND P2, PT, R10, 0x65, PT ;  /* 0x000000650a00780c */ /* 0x000fc60003f45070 */
[----:B------:R-:W1:Y:S01]  /*1cf0*/  SHFL.DOWN PT, R9, R40, 0x8, R17 ;  /* 0x0900000028097989 */ /* 0x000e6200000e0011 */
[----:B------:R-:W-:Y:S02]  /*1d00*/  ISETP.NE.AND.EX P2, PT, R11, RZ, PT, P2 ;  /* 0x000000ff0b00720c */ /* 0x000fe40003f45320 */
[----:B0-----:R-:W-:-:S04]  /*1d10*/  VIMNMX R21, PT, PT, R12, R21, PT ;  /* 0x000000150c157248 */ /* 0x001fc80003fe0100 */
[----:B------:R-:W-:Y:S02]  /*1d20*/  @!P0 SEL R12, R21, R12, !P3 ;  /* 0x0000000c150c8207 */ /* 0x000fe40005800000 */
[----:B-1----:R-:W-:-:S05]  /*1d30*/  SEL R9, R9, RZ, !P0 ;  /* 0x000000ff09097207 */ /* 0x002fca0004000000 */
[----:B------:R-:W-:Y:S01]  /*1d40*/  VOTE.ALL P0, P2 ;  /* 0x0000000000ff7806 */ /* 0x000fe20001000000 */
[----:B------:R-:W0:Y:S01]  /*1d50*/  SHFL.DOWN PT, R21, R12, 0x10, R17 ;  /* 0x0a0000000c157989 */ /* 0x000e2200000e0011 */
[----:B------:R-:W-:Y:S02]  /*1d60*/  LOP3.LUT P3, R14, R40, RZ, R9, 0xfa, !PT ;  /* 0x000000ff280e7212 */ /* 0x000fe4000786fa09 */
[----:B------:R-:W1:Y:S03]  /*1d70*/  LDC.64 R8, c[0x0][0x3a0] ;  /* 0x0000e800ff087b82 */ /* 0x000e660000000a00 */
[----:B------:R-:W2:Y:S01]  /*1d80*/  SHFL.DOWN PT, R13, R14, 0x10, R17 ;  /* 0x0a0000000e0d7989 */ /* 0x000ea200000e0011 */
[----:B0-----:R-:W-:Y:S02]  /*1d90*/  VIMNMX R21, PT, PT, R12, R21, PT ;  /* 0x000000150c157248 */ /* 0x001fe40003fe0100 */
[----:B-1----:R-:W-:-:S02]  /*1da0*/  IADD3 R37, P5, PT, R8, 0x200, RZ ;  /* 0x0000020008257810 */ /* 0x002fc40007fbe0ff */
[----:B------:R-:W-:Y:S02]  /*1db0*/  @!P4 SEL R12, R21, R12, !P3 ;  /* 0x0000000c150cc207 */ /* 0x000fe40005800000 */
[----:B--2---:R-:W-:Y:S01]  /*1dc0*/  SEL R13, R13, RZ, !P4 ;  /* 0x000000ff0d0d7207 */ /* 0x004fe20006000000 */
[----:B------:R-:W-:Y:S02]  /*1dd0*/  IMAD.X R39, RZ, RZ, R9, P5 ;  /* 0x000000ffff277224 */ /* 0x000fe400028e0609 */
[----:B------:R-:W-:Y:S01]  /*1de0*/  IMAD.MOV.U32 R8, RZ, RZ, R12 ;  /* 0x000000ffff087224 */ /* 0x000fe200078e000c */
[----:B------:R-:W-:-:S07]  /*1df0*/  LOP3.LUT R14, R13, R14, RZ, 0xfc, !PT ;  /* 0x0000000e0d0e7212 */ /* 0x000fce00078efcff */
.L_x_50:
[----:B------:R-:W-:Y:S05]  /*1e00*/  @!P0 BRA `(.L_x_10) ;  /* 0x00000004000c8947 */ /* 0x000fea0003800000 */
.L_x_14:
[----:B------:R-:W-:Y:S02]  /*1e10*/  IMAD.MOV.U32 R40, RZ, RZ, R8 ;  /* 0x000000ffff287224 */ /* 0x000fe400078e0008 */
[----:B------:R-:W-:Y:S02]  /*1e20*/  IMAD.MOV.U32 R8, RZ, RZ, R37 ;  /* 0x000000ffff087224 */ /* 0x000fe400078e0025 */
[----:B------:R-:W-:Y:S02]  /*1e30*/  IMAD.MOV.U32 R9, RZ, RZ, R39 ;  /* 0x000000ffff097224 */ /* 0x000fe400078e0027 */
[----:B------:R-:W-:-:S07]  /*1e40*/  IMAD.WIDE R12, R38, 0x10, R8 ;  /* 0x00000010260c7825 */ /* 0x000fce00078e0208 */
.L_x_12:
[----:B------:R-:W2:Y:S01]  /*1e50*/  LD.E.128.STRONG.GPU R8, desc[UR8][R12.64+-0x200] ;  /* 0xfffe00080c087980 */ /* 0x000ea2000c10fd00 */
[----:B------:R-:W-:Y:S05]  /*1e60*/  YIELD ;  /* 0x0000000000007946 */ /* 0x000fea0003800000 */
[----:B------:R-:W-:Y:S01]  /*1e70*/  UMOV UR5, 0xffffffff ;  /* 0xffffffff00057882 */ /* 0x000fe20000000000 */
[----:B--2---:R-:W-:-:S04]  /*1e80*/  ISETP.NE.U32.AND P0, PT, R10, 0x63, PT ;  /* 0x000000630a00780c */ /* 0x004fc80003f05070 */
[----:B------:R-:W-:Y:S01]  /*1e90*/  ISETP.NE.AND.EX P0, PT, R11, RZ, PT, P0 ;  /* 0x000000ff0b00720c */ /* 0x000fe20003f05300 */
[----:B------:R-:W-:-:S12]  /*1ea0*/  BRA.DIV UR5, `(.L_x_11) ;  /* 0x0000004605207947 */ /* 0x000fd8000b800000 */
[----:B------:R-:W-:-:S13]  /*1eb0*/  VOTE.ANY P0, !P0 ;  /* 0x0000000000ff7806 */ /* 0x000fda0004000100 */
.L_x_53:
[----:B------:R-:W-:Y:S05]  /*1ec0*/  @P0 BRA `(.L_x_12) ;  /* 0xfffffffc00e00947 */ /* 0x000fea000383ffff */
[----:B------:R-:W-:Y:S01]  /*1ed0*/  UMOV UR5, 0xffffffff ;  /* 0xffffffff00057882 */ /* 0x000fe20000000000 */
[----:B------:R-:W-:-:S04]  /*1ee0*/  ISETP.NE.U32.AND P0, PT, R10, 0x65, PT ;  /* 0x000000650a00780c */ /* 0x000fc80003f05070 */
[----:B------:R-:W-:Y:S01]  /*1ef0*/  ISETP.NE.AND.EX P0, PT, R11, RZ, PT, P0 ;  /* 0x000000ff0b00720c */ /* 0x000fe20003f05300 */
[----:B------:R-:W-:-:S12]  /*1f00*/  BRA.DIV UR5, `(.L_x_13) ;  /* 0x0000004605287947 */ /* 0x000fd8000b800000 */
[----:B------:R-:W-:Y:S01]  /*1f10*/  VOTE.ANY R16, PT, !P0 ;  /* 0x0000000000107806 */ /* 0x000fe200040e0100 */
[----:B------:R-:W-:Y:S01]  /*1f20*/  VIADD R38, R38, 0xffffffe0 ;  /* 0xffffffe026267836 */ /* 0x000fe20000000000 */
[----:B------:R-:W-:Y:S01]  /*1f30*/  ISETP.NE.U32.AND P2, PT, R10, 0x65, PT ;  /* 0x000000650a00780c */ /* 0x000fe20003f45070 */
[----:B------:R-:W-:Y:S01]  /*1f40*/  VIADD R10, R44, 0x2 ;  /* 0x000000022c0a7836 */ /* 0x000fe20000000000 */
[----:B------:R-:W-:Y:S02]  /*1f50*/  LOP3.LUT R16, R16, 0x80000000, R45, 0xec, !PT ;  /* 0x8000000010107812 */ /* 0x000fe400078eec2d */
[----:B------:R-:W-:Y:S02]  /*1f60*/  ISETP.NE.AND.EX P2, PT, R11, RZ, PT, P2 ;  /* 0x000000ff0b00720c */ /* 0x000fe40003f45320 */
[----:B------:R-:W-:Y:S01]  /*1f70*/  ISETP.NE.AND P3, PT, R8, RZ, PT ;  /* 0x000000ff0800720c */ /* 0x000fe20003f65270 */
[----:B------:R-:W-:-:S05]  /*1f80*/  VIADD R11, R16, 0xffffffff ;  /* 0xffffffff100b7836 */ /* 0x000fca0000000000 */
[----:B------:R-:W-:-:S04]  /*1f90*/  LOP3.LUT R11, R16, R11, RZ, 0xc, !PT ;  /* 0x0000000b100b7212 */ /* 0x000fc800078e0cff */
        /* <DEDUP_REMOVED lines=9> */
[----:B------:R-:W-:-:S03]  /*2030*/  LOP3.LUT P3, R8, R13, RZ, R8, 0xfa, !PT ;  /* 0x000000ff0d087212 */ /* 0x000fc6000786fa08 */
[----:B------:R-:W0:Y:S04]  /*2040*/  SHFL.DOWN PT, R13, R9, 0x2, R17 ;  /* 0x08400000090d7989 */ /* 0x000e2800000e0011 */
[----:B------:R-:W1:Y:S01]  /*2050*/  SHFL.DOWN PT, R21, R8, 0x2, R17 ;  /* 0x0840000008157989 */ /* 0x000e6200000e0011 */
[----:B0-----:R-:W-:Y:S02]  /*2060*/  VIMNMX R10, PT, PT, R9, R13, PT ;  /* 0x0000000d090a7248 */ /* 0x001fe40003fe0100 */
[----:B-1----:R-:W-:Y:S02]  /*2070*/  SEL R21, R21, RZ, !P4 ;  /* 0x000000ff15157207 */ /* 0x002fe40006000000 */
[----:B------:R-:W-:Y:S02]  /*2080*/  @!P4 SEL R9, R10, R9, !P3 ;  /* 0x000000090a09c207 */ /* 0x000fe40005800000 */
[----:B------:R-:W-:-:S02]  /*2090*/  LOP3.LUT P0, R12, R8, RZ, R21, 0xfa, !PT ;  /* 0x000000ff080c7212 */ /* 0x000fc4000780fa15 */
[----:B------:R-:W-:Y:S01]  /*20a0*/  ISETP.GT.AND P4, PT, R15, R17, PT ;  /* 0x000000110f00720c */ /* 0x000fe20003f84270 */
[----:B------:R-:W0:Y:S04]  /*20b0*/  SHFL.DOWN PT, R8, R9, 0x4, R17 ;  /* 0x0880000009087989 */ /* 0x000e2800000e0011 */
[----:B------:R-:W1:Y:S01]  /*20c0*/  SHFL.DOWN PT, R21, R12, 0x4, R17 ;  /* 0x088000000c157989 */ /* 0x000e6200000e0011 */
[----:B0-----:R-:W-:Y:S02]  /*20d0*/  VIMNMX R8, PT, PT, R9, R8, PT ;  /* 0x0000000809087248 */ /* 0x001fe40003fe0100 */
[----:B-1----:R-:W-:-:S05]  /*20e0*/  SEL R13, R21, RZ, !P4 ;  /* 0x000000ff150d7207 */ /* 0x002fca0006000000 */
[----:B------:R-:W-:Y:S02]  /*20f0*/  @!P4 SEL R9, R8, R9, !P0 ;  /* 0x000000090809c207 */ /* 0x000fe40004000000 */
[----:B------:R-:W-:Y:S02]  /*2100*/  LOP3.LUT P3, R13, R12, RZ, R13, 0xfa, !PT ;  /* 0x000000ff0c0d7212 */ /* 0x000fe4000786fa0d */
[----:B------:R-:W-:Y:S01]  /*2110*/  ISETP.GT.AND P4, PT, R19, R17, PT ;  /* 0x000000111300720c */ /* 0x000fe20003f84270 */
[----:B------:R-:W0:Y:S04]  /*2120*/  SHFL.DOWN PT, R12, R9, 0x8, R17 ;  /* 0x09000000090c7989 */ /* 0x000e2800000e0011 */
[----:B------:R-:W1:Y:S01]  /*2130*/  SHFL.DOWN PT, R21, R13, 0x8, R17 ;  /* 0x090000000d157989 */ /* 0x000e6200000e0011 */
[----:B0-----:R-:W-:-:S07]  /*2140*/  VIMNMX R12, PT, PT, R9, R12, PT ;  /* 0x0000000c090c7248 */ /* 0x001fce0003fe0100 */
[----:B------:R-:W-:Y:S02]  /*2150*/  @!P4 SEL R9, R12, R9, !P3 ;  /* 0x000000090c09c207 */ /* 0x000fe40005800000 */
[----:B-1----:R-:W-:Y:S02]  /*2160*/  SEL R8, R21, RZ, !P4 ;  /* 0x000000ff15087207 */ /* 0x002fe40006000000 */
[----:B------:R-:W-:Y:S01]  /*2170*/  ISETP.GT.AND P3, PT, R35, R17, PT ;  /* 0x000000112300720c */ /* 0x000fe20003f64270 */
[----:B------:R-:W0:Y:S01]  /*2180*/  SHFL.DOWN PT, R21, R9, 0x10, R17 ;  /* 0x0a00000009157989 */ /* 0x000e2200000e0011 */
[----:B------:R-:W-:Y:S02]  /*2190*/  LOP3.LUT P0, R8, R13, RZ, R8, 0xfa, !PT ;  /* 0x000000ff0d087212 */ /* 0x000fe4000780fa08 */
[----:B------:R-:W-:-:S03]  /*21a0*/  ISETP.NE.AND P4, PT, R14, RZ, PT ;  /* 0x000000ff0e00720c */ /* 0x000fc60003f85270 */
[----:B------:R-:W1:Y:S01]  /*21b0*/  SHFL.DOWN PT, R12, R8, 0x10, R17 ;  /* 0x0a000000080c7989 */ /* 0x000e6200000e0011 */
[----:B0-----:R-:W-:-:S05]  /*21c0*/  VIMNMX R10, PT, PT, R9, R21, PT ;  /* 0x00000015090a7248 */ /* 0x001fca0003fe0100 */
[----:B------:R-:W-:Y:S02]  /*21d0*/  @!P3 SEL R9, R10, R9, !P0 ;  /* 0x000000090a09b207 */ /* 0x000fe40004000000 */
[----:B-1----:R-:W-:Y:S02]  /*21e0*/  SEL R11, R12, RZ, !P3 ;  /* 0x000000ff0c0b7207 */ /* 0x002fe40005800000 */
[----:B------:R-:W-:Y:S02]  /*21f0*/  @!P4 VIMNMX R40, PT, PT, R9, R40, PT ;  /* 0x000000280928c248 */ /* 0x000fe40003fe0100 */
[----:B------:R-:W-:Y:S02]  /*2200*/  LOP3.LUT R14, R8, R11, R14, 0xfe, !PT ;  /* 0x0000000b080e7212 */ /* 0x000fe400078efe0e */
[----:B------:R-:W-:Y:S01]  /*2210*/  VOTE.ALL P0, P2 ;  /* 0x0000000000ff7806 */ /* 0x000fe20001000000 */
[----:B------:R-:W-:-:S12]  /*2220*/  IMAD.MOV.U32 R8, RZ, RZ, R40 ;  /* 0x000000ffff087224 */ /* 0x000fd800078e0028 */
.L_x_67:
[----:B------:R-:W-:Y:S05]  /*2230*/  @P0 BRA `(.L_x_14) ;  /* 0xfffffff800f40947 */ /* 0x000fea000383ffff */
.L_x_10:
[----:B------:R-:W-:Y:S01]  /*2240*/  ISETP.NE.AND P2, PT, R44, RZ, PT ;  /* 0x000000ff2c00720c */ /* 0x000fe20003f45270 */
[----:B------:R-:W-:Y:S01]  /*2250*/  BSSY.RECONVERGENT B1, `(.L_x_15) ;  /* 0x0000017000017945 */ /* 0x000fe20003800200 */
[----:B------:R-:W-:-:S11]  /*2260*/  IMAD.MOV.U32 R15, RZ, RZ, R8 ;  /* 0x000000ffff0f7224 */ /* 0x000fd600078e0008 */
[----:B------:R-:W0:Y:S01]  /*2270*/  @!P2 S2R R10, SR_CgaCtaId ;  /* 0x00000000000aa919 */ /* 0x000e220000008800 */
[----:B------:R-:W-:-:S04]  /*2280*/  @!P2 MOV R9, 0x400 ;  /* 0x000004000009a802 */ /* 0x000fc80000000f00 */
[----:B0-----:R-:W-:Y:S01]  /*2290*/  @!P2 LEA R13, R10, R9, 0x18 ;  /* 0x000000090a0da211 */ /* 0x001fe200078ec0ff */
[----:B------:R-:W-:Y:S06]  /*22a0*/  @P1 BRA `(.L_x_16) ;  /* 0x0000000000441947 */ /* 0x000fec0003800000 */
[----:B------:R-:W0:Y:S01]  /*22b0*/  S2R R16, SR_CTAID.X ;  /* 0x0000000000107919 */ /* 0x000e220000002500 */
[----:B------:R-:W1:Y:S01]  /*22c0*/  S2UR UR6, SR_CgaCtaId ;  /* 0x00000000000679c3 */ /* 0x000e620000008800 */
[----:B------:R-:W-:Y:S01]  /*22d0*/  UMOV UR5, 0x400 ;  /* 0x0000040000057882 */ /* 0x000fe20000000000 */
[----:B------:R-:W-:Y:S01]  /*22e0*/  LOP3.LUT R9, R14, R22, R20, 0xfe, !PT ;  /* 0x000000160e097212 */ /* 0x000fe200078efe14 */
[----:B------:R-:W-:Y:S01]  /*22f0*/  IMAD.MOV.U32 R19, RZ, RZ, 0x0 ;  /* 0x00000000ff137424 */ /* 0x000fe200078e00ff */
[----:B------:R-:W-:Y:S01]  /*2300*/  ISETP.NE.AND P0, PT, R18, RZ, PT ;  /* 0x000000ff1200720c */ /* 0x000fe20003f05270 */
[----:B------:R-:W-:Y:S01]  /*2310*/  IMAD.MOV.U32 R18, RZ, RZ, 0x65 ;  /* 0x00000065ff127424 */ /* 0x000fe200078e00ff */
[----:B------:R-:W-:Y:S02]  /*2320*/  VIMNMX R12, PT, PT, R23, R8, PT ;  /* 0x00000008170c7248 */ /* 0x000fe40003fe0100 */
[----:B------:R-:W0:Y:S02]  /*2330*/  LDC.64 R10, c[0x0][0x3a0] ;  /* 0x0000e800ff0a7b82 */ /* 0x000e240000000a00 */
[----:B------:R-:W-:Y:S01]  /*2340*/  SEL R17, R12, R23, !P0 ;  /* 0x000000170c117207 */ /* 0x000fe20004000000 */
[----:B-1----:R-:W-:Y:S01]  /*2350*/  ULEA UR5, UR6, UR5, 0x18 ;  /* 0x0000000506057291 */ /* 0x002fe2000f8ec0ff */
[----:B0-----:R-:W-:-:S04]  /*2360*/  IMAD.WIDE.U32 R10, R16, 0x10, R10 ;  /* 0x00000010100a7825 */ /* 0x001fc800078e000a */
[----:B------:R-:W-:-:S05]  /*2370*/  IMAD.MOV.U32 R16, RZ, RZ, R9 ;  /* 0x000000ffff107224 */ /* 0x000fca00078e0009 */
[----:B------:R0:W-:Y:S04]  /*2380*/  ST.E.128.STRONG.GPU desc[UR8][R10.64+0x200], R16 ;  /* 0x000200100a007985 */ /* 0x0001e8000c10fd08 */
[----:B------:R0:W-:Y:S04]  /*2390*/  STS.64 [UR5+0x68], R8 ;  /* 0x00006808ff007988 */ /* 0x0001e80008000a05 */
[----:B------:R0:W-:Y:S04]  /*23a0*/  STS [UR5+0x70], R17 ;  /* 0x00007011ff007988 */ /* 0x0001e80008000805 */
[----:B------:R0:W-:Y:S02]  /*23b0*/  STS [UR5+0x64], R14 ;  /* 0x0000640eff007988 */ /* 0x0001e40008000805 */
.L_x_16:
[----:B------:R-:W-:Y:S05]  /*23c0*/  BSYNC.RECONVERGENT B1 ;  /* 0x0000000000017941 */ /* 0x000fea0003800200 */
.L_x_15:
[----:B------:R1:W-:Y:S01]  /*23d0*/  @!P2 STS.64 [R13+0x48], R14 ;  /* 0x0000480e0d00a388 */ /* 0x0003e20000000a00 */
[----:B------:R-:W-:Y:S02]  /*23e0*/  @!P2 IMAD.MOV.U32 R30, RZ, RZ, R14 ;  /* 0x000000ffff1ea224 */ /* 0x000fe400078e000e */
[----:B------:R-:W-:-:S07]  /*23f0*/  @!P2 IMAD.MOV.U32 R31, RZ, RZ, R8 ;  /* 0x000000ffff1fa224 */ /* 0x000fce00078e0008 */
.L_x_4:
[----:B------:R-:W-:Y:S05]  /*2400*/  WARPSYNC.ALL ;  /* 0x0000000000007948 */ /* 0x000fea0003800000 */
[----:B------:R-:W2:Y:S08]  /*2410*/  S2UR UR6, SR_CgaCtaId ;  /* 0x00000000000679c3 */ /* 0x000eb00000008800 */
[----:B------:R-:W-:Y:S01]  /*2420*/  BAR.SYNC.DEFER_BLOCKING 0x0 ;  /* 0x0000000000007b1d */ /* 0x000fe20000010000 */
[----:B------:R-:W-:-:S02]  /*2430*/  ISETP.NE.AND P1, PT, R36, R34, PT ;  /* 0x000000222400720c */ /* 0x000fc40003f25270 */
[----:B------:R-:W-:Y:S02]  /*2440*/  ISETP.NE.AND P0, PT, R34, R33, PT ;  /* 0x000000212200720c */ /* 0x000fe40003f05270 */
[----:B------:R-:W-:Y:S01]  /*2450*/  ISETP.NE.AND P3, PT, R30, RZ, PT ;  /* 0x000000ff1e00720c */ /* 0x000fe20003f65270 */
[----:B------:R-:W-:Y:S01]  /*2460*/  UMOV UR5, 0x400 ;  /* 0x0000040000057882 */ /* 0x000fe20000000000 */
[----:B------:R-:W-:Y:S01]  /*2470*/  ISETP.NE.AND P2, PT, R33, R32, PT ;  /* 0x000000202100720c */ /* 0x000fe20003f45270 */
[----:B0-----:R-:W0:Y:S01]  /*2480*/  S2R R9, SR_TID.X ;  /* 0x0000000000097919 */ /* 0x001e220000002100 */
[----:B------:R-:W-:Y:S02]  /*2490*/  ISETP.NE.AND P6, PT, R32, R29, PT ;  /* 0x0000001d2000720c */ /* 0x000fe40003fc5270 */
[----:B------:R-:W-:Y:S02]  /*24a0*/  ISETP.NE.AND P5, PT, R29, R28, PT ;  /* 0x0000001c1d00720c */ /* 0x000fe40003fa5270 */
[----:B------:R-:W-:-:S02]  /*24b0*/  SEL R29, RZ, 0x1, !P2 ;  /* 0x00000001ff1d7807 */ /* 0x000fc40005000000 */
[----:B------:R-:W-:Y:S01]  /*24c0*/  SEL R32, RZ, 0x1, !P5 ;  /* 0x00000001ff207807 */ /* 0x000fe20006800000 */
[----:B--2---:R-:W-:-:S09]  /*24d0*/  ULEA UR5, UR6, UR5, 0x18 ;  /* 0x0000000506057291 */ /* 0x004fd2000f8ec0ff */
[----:B------:R-:W2:Y:S01]  /*24e0*/  LDS R8, [UR5+0x4c] ;  /* 0x00004c05ff087984 */ /* 0x000ea20008000800 */
[----:B0-----:R-:W-:Y:S01]  /*24f0*/  ISETP.NE.AND P4, PT, R9, RZ, PT ;  /* 0x000000ff0900720c */ /* 0x001fe20003f85270 */
[----:B------:R-:W-:Y:S01]  /*2500*/  IMAD.MOV.U32 R9, RZ, RZ, R31 ;  /* 0x000000ffff097224 */ /* 0x000fe200078e001f */
[----:B------:R-:W-:-:S04]  /*2510*/  SEL R31, RZ, 0x1, !P6 ;  /* 0x00000001ff1f7807 */ /* 0x000fc80007000000 */
[----:B--2---:R-:W-:-:S07]  /*2520*/  VIMNMX R8, PT, PT, R8, R9, PT ;  /* 0x0000000908087248 */ /* 0x004fce0003fe0100 */
[----:B------:R-:W-:Y:S02]  /*2530*/  @P4 SEL R9, R8, R9, !P3 ;  /* 0x0000000908094207 */ /* 0x000fe40005800000 */
[----:B------:R-:W-:Y:S02]  /*2540*/  ISETP.NE.AND P4, PT, R28, R27, PT ;  /* 0x0000001b1c00720c */ /* 0x000fe40003f85270 */
[----:B------:R-:W-:Y:S02]  /*2550*/  @!P1 VIMNMX R24, PT, PT, R24, R9, PT ;  /* 0x0000000918189248 */ /* 0x000fe40003fe0100 */
[----:B------:R-:W-:Y:S02]  /*2560*/  ISETP.NE.AND P3, PT, R27, R26, PT ;  /* 0x0000001a1b00720c */ /* 0x000fe40003f65270 */
[----:B------:R-:W-:Y:S01]  /*2570*/  @!P0 VIMNMX R7, PT, PT, R7, R24, PT ;  /* 0x0000001807078248 */ /* 0x000fe20003fe0100 */
[----:B-1----:R-:W-:Y:S01]  /*2580*/  IMAD.MOV.U32 R15, RZ, RZ, R24 ;  /* 0x000000ffff0f7224 */ /* 0x002fe200078e0018 */
[----:B------:R-:W-:-:S02]  /*2590*/  SEL R28, RZ, 0x1, !P1 ;  /* 0x00000001ff1c7807 */ /* 0x000fc40004800000 */
[----:B------:R-:W-:Y:S01]  /*25a0*/  @!P2 VIMNMX R6, PT, PT, R6, R7, PT ;  /* 0x000000070606a248 */ /* 0x000fe20003fe0100 */
[----:B------:R-:W-:Y:S01]  /*25b0*/  IMAD.MOV.U32 R11, RZ, RZ, R7 ;  /* 0x000000ffff0b7224 */ /* 0x000fe200078e0007 */
[----:B------:R-:W-:Y:S02]  /*25c0*/  ISETP.NE.AND P1, PT, R26, R25, PT ;  /* 0x000000191a00720c */ /* 0x000fe40003f25270 */
[----:B------:R-:W-:Y:S01]  /*25d0*/  @!P6 VIMNMX R5, PT, PT, R5, R6, PT ;  /* 0x000000060505e248 */ /* 0x000fe20003fe0100 */
[----:B------:R-:W-:Y:S01]  /*25e0*/  IMAD.MOV.U32 R26, RZ, RZ, R6 ;  /* 0x000000ffff1a7224 */ /* 0x000fe200078e0006 */
[----:B------:R-:W-:Y:S02]  /*25f0*/  SEL R25, RZ, 0x1, !P0 ;  /* 0x00000001ff197807 */ /* 0x000fe40004000000 */
[----:B------:R-:W-:Y:S01]  /*2600*/  @!P5 VIMNMX R4, PT, PT, R4, R5, PT ;  /* 0x000000050404d248 */ /* 0x000fe20003fe0100 */
[----:B------:R-:W-:Y:S01]  /*2610*/  IMAD.MOV.U32 R13, RZ, RZ, R5 ;  /* 0x000000ffff0d7224 */ /* 0x000fe200078e0005 */
[----:B------:R-:W-:-:S02]  /*2620*/  SEL R33, RZ, 0x1, !P4 ;  /* 0x00000001ff217807 */ /* 0x000fc40006000000 */
[----:B------:R-:W-:Y:S01]  /*2630*/  @!P4 VIMNMX R3, PT, PT, R3, R4, PT ;  /* 0x000000040303c248 */ /* 0x000fe20003fe0100 */
[----:B------:R-:W-:Y:S01]  /*2640*/  IMAD.MOV.U32 R30, RZ, RZ, R4 ;  /* 0x000000ffff1e7224 */ /* 0x000fe200078e0004 */
[----:B------:R-:W-:Y:S02]  /*2650*/  SEL R34, RZ, 0x1, !P3 ;  /* 0x00000001ff227807 */ /* 0x000fe40005800000 */
[----:B------:R-:W-:Y:S01]  /*2660*/  @!P3 VIMNMX R2, PT, PT, R2, R3, PT ;  /* 0x000000030202b248 */ /* 0x000fe20003fe0100 */
[----:B------:R-:W-:Y:S01]  /*2670*/  IMAD.MOV.U32 R17, RZ, RZ, R3 ;  /* 0x000000ffff117224 */ /* 0x000fe200078e0003 */
[----:B------:R-:W-:Y:S02]  /*2680*/  SEL R36, RZ, 0x1, !P1 ;  /* 0x00000001ff247807 */ /* 0x000fe40004800000 */
[----:B------:R-:W-:Y:S01]  /*2690*/  @!P1 VIMNMX R0, PT, PT, R0, R2, PT ;  /* 0x0000000200009248 */ /* 0x000fe20003fe0100 */
[----:B------:R-:W-:-:S07]  /*26a0*/  IMAD.MOV.U32 R19, RZ, RZ, R2 ;  /* 0x000000ffff137224 */ /* 0x000fce00078e0002 */
.L_x_3:
[----:B------:R-:W-:Y:S05]  /*26b0*/  BSYNC.RECONVERGENT B0 ;  /* 0x0000000000007941 */ /* 0x000fea0003800200 */
.L_x_1:
[----:B0-----:R-:W0:Y:S01]  /*26c0*/  S2R R3, SR_TID.X ;  /* 0x0000000000037919 */ /* 0x001e220000002100 */
[----:B------:R-:W1:Y:S01]  /*26d0*/  LDC R2, c[0x0][0x3b0] ;  /* 0x0000ec00ff027b82 */ /* 0x000e620000000800 */
[----:B------:R-:W-:Y:S01]  /*26e0*/  ISETP.NE.AND P0, PT, R25, RZ, PT ;  /* 0x000000ff1900720c */ /* 0x000fe20003f05270 */
[----:B------:R-:W-:Y:S01]  /*26f0*/  UMOV UR5, 0x400 ;  /* 0x0000040000057882 */ /* 0x000fe20000000000 */
[----:B------:R-:W2:Y:S01]  /*2700*/  S2R R4, SR_LANEID ;  /* 0x0000000000047919 */ /* 0x000ea20000000000 */
[----:B------:R-:W-:Y:S02]  /*2710*/  ISETP.NE.AND P6, PT, R28, RZ, PT ;  /* 0x000000ff1c00720c */ /* 0x000fe40003fc5270 */
[----:B------:R-:W-:Y:S02]  /*2720*/  ISETP.NE.AND P1, PT, R29, RZ, PT ;  /* 0x000000ff1d00720c */ /* 0x000fe40003f25270 */
[----:B------:R-:W3:Y:S01]  /*2730*/  S2UR UR6, SR_CgaCtaId ;  /* 0x00000000000679c3 */ /* 0x000ee20000008800 */
[----:B------:R-:W-:-:S02]  /*2740*/  ISETP.NE.AND P2, PT, R31, RZ, PT ;  /* 0x000000ff1f00720c */ /* 0x000fc40003f45270 */
[----:B------:R-:W-:Y:S02]  /*2750*/  ISETP.NE.AND P3, PT, R32, RZ, PT ;  /* 0x000000ff2000720c */ /* 0x000fe40003f65270 */
[----:B------:R-:W-:Y:S02]  /*2760*/  ISETP.NE.AND P4, PT, R33, RZ, PT ;  /* 0x000000ff2100720c */ /* 0x000fe40003f85270 */
[----:B------:R-:W-:Y:S02]  /*2770*/  ISETP.NE.AND P5, PT, R34, RZ, PT ;  /* 0x000000ff2200720c */ /* 0x000fe40003fa5270 */
[-C--:B-1----:R-:W-:Y:S02]  /*2780*/  VIMNMX R15, PT, PT, R15, R2.reuse, PT ;  /* 0x000000020f0f7248 */ /* 0x082fe40003fe0100 */
[-C--:B------:R-:W-:Y:S02]  /*2790*/  VIMNMX R9, PT, PT, R9, R2.reuse, PT ;  /* 0x0000000209097248 */ /* 0x080fe40003fe0100 */
[----:B------:R-:W-:-:S02]  /*27a0*/  SEL R15, R15, R2, !P0 ;  /* 0x000000020f0f7207 */ /* 0x000fc40004000000 */
[----:B------:R-:W-:Y:S02]  /*27b0*/  ISETP.NE.AND P0, PT, R41, RZ, PT ;  /* 0x000000ff2900720c */ /* 0x000fe40003f05270 */
[----:B0-----:R-:W-:Y:S01]  /*27c0*/  SHF.R.U32.HI R3, RZ, 0x5, R3 ;  /* 0x00000005ff037819 */ /* 0x001fe20000011603 */
[----:B---3--:R-:W-:Y:S01]  /*27d0*/  ULEA UR5, UR6, UR5, 0x18 ;  /* 0x0000000506057291 */ /* 0x008fe2000f8ec0ff */
[-C--:B------:R-:W-:Y:S01]  /*27e0*/  SEL R9, R9, R2.reuse, !P6 ;  /* 0x0000000209097207 */ /* 0x080fe20007000000 */
[----:B------:R-:W0:Y:S01]  /*27f0*/  LDCU.64 UR6, c[0x0][0x398] ;  /* 0x00007300ff0677ac */ /* 0x000e220008000a00 */
[----:B------:R-:W-:Y:S01]  /*2800*/  ISETP.NE.AND P6, PT, R36, RZ, PT ;  /* 0x000000ff2400720c */ /* 0x000fe20003fc5270 */
[----:B--2---:R-:W-:Y:S01]  /*2810*/  IMAD R3, R3, 0x120, R4 ;  /* 0x0000012003037824 */ /* 0x004fe200078e0204 */
[-C--:B------:R-:W-:Y:S02]  /*2820*/  VIMNMX R11, PT, PT, R11, R2.reuse, PT ;  /* 0x000000020b0b7248 */ /* 0x080fe40003fe0100 */
[----:B------:R-:W-:-:S02]  /*2830*/  VIMNMX R26, PT, PT, R26, R2, PT ;  /* 0x000000021a1a7248 */ /* 0x000fc40003fe0100 */
[-C--:B------:R-:W-:Y:S02]  /*2840*/  VIMNMX R13, PT, PT, R13, R2.reuse, PT ;  /* 0x000000020d0d7248 */ /* 0x080fe40003fe0100 */
[-C--:B------:R-:W-:Y:S02]  /*2850*/  VIMNMX R30, PT, PT, R30, R2.reuse, PT ;  /* 0x000000021e1e7248 */ /* 0x080fe40003fe0100 */
[-C--:B------:R-:W-:Y:S02]  /*2860*/  VIMNMX R17, PT, PT, R17, R2.reuse, PT ;  /* 0x0000000211117248 */ /* 0x080fe40003fe0100 */
[-C--:B------:R-:W-:Y:S02]  /*2870*/  VIMNMX R19, PT, PT, R19, R2.reuse, PT ;  /* 0x0000000213137248 */ /* 0x080fe40003fe0100 */
[----:B------:R-:W-:Y:S01]  /*2880*/  LEA R23, R3, UR5, 0x2 ;  /* 0x0000000503177c11 */ /* 0x000fe2000f8e10ff */
[----:B------:R-:W-:Y:S01]  /*2890*/  BAR.SYNC.DEFER_BLOCKING 0x0 ;  /* 0x0000000000007b1d */ /* 0x000fe20000010000 */
[----:B------:R-:W-:-:S02]  /*28a0*/  SEL R11, R11, R2, !P1 ;  /* 0x000000020b0b7207 */ /* 0x000fc40004800000 */
[-C--:B------:R-:W-:Y:S01]  /*28b0*/  SEL R26, R26, R2.reuse, !P2 ;  /* 0x000000021a1a7207 */ /* 0x080fe20005000000 */
[----:B------:R-:W-:Y:S01]  /*28c0*/  IMAD R4, R4, 0x20, R23 ;  /* 0x0000002004047824 */ /* 0x000fe200078e0217 */
[-C--:B------:R-:W-:Y:S02]  /*28d0*/  SEL R13, R13, R2.reuse, !P3 ;  /* 0x000000020d0d7207 */ /* 0x080fe40005800000 */
[-C--:B------:R-:W-:Y:S02]  /*28e0*/  SEL R30, R30, R2.reuse, !P4 ;  /* 0x000000021e1e7207 */ /* 0x080fe40006000000 */
[-C--:B------:R-:W-:Y:S02]  /*28f0*/  SEL R17, R17, R2.reuse, !P5 ;  /* 0x0000000211117207 */ /* 0x080fe40006800000 */
[-C--:B------:R-:W-:Y:S02]  /*2900*/  SEL R19, R19, R2.reuse, !P6 ;  /* 0x0000000213137207 */ /* 0x080fe40007000000 */
[----:B------:R-:W-:Y:S01]  /*2910*/  @!P0 VIMNMX R2, PT, PT, R0, R2, PT ;  /* 0x0000000200028248 */ /* 0x000fe20003fe0100 */
[----:B------:R-:W-:Y:S04]  /*2920*/  STS [R4], R9 ;  /* 0x0000000904007388 */ /* 0x000fe80000000800 */
[----:B------:R-:W-:Y:S04]  /*2930*/  STS [R4+0x4], R15 ;  /* 0x0000040f04007388 */ /* 0x000fe80000000800 */
[----:B------:R-:W-:Y:S04]  /*2940*/  STS [R4+0x8], R11 ;  /* 0x0000080b04007388 */ /* 0x000fe80000000800 */
[----:B------:R-:W-:Y:S04]  /*2950*/  STS [R4+0xc], R26 ;  /* 0x00000c1a04007388 */ /* 0x000fe80000000800 */
[----:B------:R-:W-:Y:S04]  /*2960*/  STS [R4+0x10], R13 ;  /* 0x0000100d04007388 */ /* 0x000fe80000000800 */
[----:B------:R-:W-:Y:S04]  /*2970*/  STS [R4+0x14], R30 ;  /* 0x0000141e04007388 */ /* 0x000fe80000000800 */
[----:B------:R-:W-:Y:S04]  /*2980*/  STS [R4+0x18], R17 ;  /* 0x0000181104007388 */ /* 0x000fe80000000800 */
[----:B------:R-:W-:Y:S04]  /*2990*/  STS [R4+0x1c], R19 ;  /* 0x00001c1304007388 */ /* 0x000fe80000000800 */
[----:B------:R0:W-:Y:S01]  /*29a0*/  STS [R4+0x20], R2 ;  /* 0x0000200204007388 */ /* 0x0001e20000000800 */
[----:B------:R-:W-:-:S03]  /*29b0*/  NOP ;  /* 0x0000000000007918 */ /* 0x000fc60000000000 */
[----:B------:R-:W1:Y:S01]  /*29c0*/  LDS R5, [R23] ;  /* 0x0000000017057984 */ /* 0x000e620000000800 */
[----:B0-----:R-:W-:-:S03]  /*29d0*/  IADD3 R2, P0, PT, R43, UR6, RZ ;  /* 0x000000062b027c10 */ /* 0x001fc6000ff1e0ff */
[----:B------:R-:W0:Y:S01]  /*29e0*/  LDS R7, [R23+0x80] ;  /* 0x0000800017077984 */ /* 0x000e220000000800 */
[----:B------:R-:W-:-:S03]  /*29f0*/  IADD3.X R3, PT, PT, R42, UR7, RZ, P0, !PT ;  /* 0x000000072a037c10 */ /* 0x000fc600087fe4ff */
[----:B------:R-:W2:Y:S04]  /*2a00*/  LDS R9, [R23+0x100] ;  /* 0x0001000017097984 */ /* 0x000ea80000000800 */
[----:B------:R-:W3:Y:S04]  /*2a10*/  LDS R11, [R23+0x180] ;  /* 0x00018000170b7984 */ /* 0x000ee80000000800 */
[----:B------:R-:W4:Y:S04]  /*2a20*/  LDS R15, [R23+0x200] ;  /* 0x00020000170f7984 */ /* 0x000f280000000800 */
[----:B------:R-:W5:Y:S04]  /*2a30*/  LDS R13, [R23+0x280] ;  /* 0x00028000170d7984 */ /* 0x000f680000000800 */
[----:B------:R-:W5:Y:S04]  /*2a40*/  LDS R21, [R23+0x300] ;  /* 0x0003000017157984 */ /* 0x000f680000000800 */
[----:B------:R-:W5:Y:S04]  /*2a50*/  LDS R17, [R23+0x380] ;  /* 0x0003800017117984 */ /* 0x000f680000000800 */
[----:B------:R-:W5:Y:S04]  /*2a60*/  LDS R19, [R23+0x400] ;  /* 0x0004000017137984 */ /* 0x000f680000000800 */
[----:B-1----:R-:W-:Y:S04]  /*2a70*/  STG.E desc[UR8][R2.64], R5 ;  /* 0x0000000502007986 */ /* 0x002fe8000c101908 */
[----:B0-----:R-:W-:Y:S04]  /*2a80*/  STG.E desc[UR8][R2.64+0x80], R7 ;  /* 0x0000800702007986 */ /* 0x001fe8000c101908 */
[----:B--2---:R-:W-:Y:S04]  /*2a90*/  STG.E desc[UR8][R2.64+0x100], R9 ;  /* 0x0001000902007986 */ /* 0x004fe8000c101908 */
[----:B---3--:R-:W-:Y:S04]  /*2aa0*/  STG.E desc[UR8][R2.64+0x180], R11 ;  /* 0x0001800b02007986 */ /* 0x008fe8000c101908 */
[----:B----4-:R-:W-:Y:S04]  /*2ab0*/  STG.E desc[UR8][R2.64+0x200], R15 ;  /* 0x0002000f02007986 */ /* 0x010fe8000c101908 */
[----:B-----5:R-:W-:Y:S04]  /*2ac0*/  STG.E desc[UR8][R2.64+0x280], R13 ;  /* 0x0002800d02007986 */ /* 0x020fe8000c101908 */
[----:B------:R-:W-:Y:S04]  /*2ad0*/  STG.E desc[UR8][R2.64+0x300], R21 ;  /* 0x0003001502007986 */ /* 0x000fe8000c101908 */
[----:B------:R-:W-:Y:S04]  /*2ae0*/  STG.E desc[UR8][R2.64+0x380], R17 ;  /* 0x0003801102007986 */ /* 0x000fe8000c101908 */
[----:B------:R-:W-:Y:S01]  /*2af0*/  STG.E desc[UR8][R2.64+0x400], R19 ;  /* 0x0004001302007986 */ /* 0x000fe2000c101908 */
[----:B------:R-:W-:Y:S05]  /*2b00*/  EXIT ;  /* 0x000000000000794d */ /* 0x000fea0003800000 */
.L_x_0:
[----:B------:R-:W-:-:S13]  /*2b10*/  ISETP.NE.AND P0, PT, R27, RZ, PT ;  /* 0x000000ff1b00720c */ /* 0x000fda0003f05270 */
[----:B------:R-:W-:Y:S05]  /*2b20*/  @!P0 EXIT ;  /* 0x000000000000894d */ /* 0x000fea0003800000 */
[----:B------:R-:W0:Y:S01]  /*2b30*/  LDC.64 R2, c[0x0][0x380] ;  /* 0x0000e000ff027b82 */ /* 0x000e220000000a00 */
[----:B------:R-:W1:Y:S07]  /*2b40*/  S2R R45, SR_TID.X ;  /* 0x00000000002d7919 */ /* 0x000e6e0000002100 */
[----:B------:R-:W2:Y:S01]  /*2b50*/  LDC.64 R14, c[0x0][0x390] ;  /* 0x0000e400ff0e7b82 */ /* 0x000ea20000000a00 */
[----:B0-----:R-:W-:-:S05]  /*2b60*/  IMAD.WIDE.U32 R2, R24, 0x4, R2 ;  /* 0x0000000418027825 */ /* 0x001fca00078e0002 */
[----:B------:R2:W3:Y:S01]  /*2b70*/  LDG.E R11, desc[UR8][R2.64] ;  /* 0x00000008020b7981 */ /* 0x0004e2000c1e1900 */
[C---:B-1----:R-:W-:Y:S02]  /*2b80*/  LOP3.LUT R12, R45.reuse, 0x1f, RZ, 0xc0, !PT ;  /* 0x0000001f2d0c7812 */ /* 0x042fe400078ec0ff */
[----:B------:R-:W-:-:S05]  /*2b90*/  LOP3.LUT R5, R45, 0x3e0, RZ, 0xc0, !PT ;  /* 0x000003e02d057812 */ /* 0x000fca00078ec0ff */
[----:B------:R-:W-:-:S04]  /*2ba0*/  IMAD R12, R5, 0x9, R12 ;  /* 0x00000009050c7824 */ /* 0x000fc800078e020c */
[C---:B------:R-:W-:Y:S02]  /*2bb0*/  IMAD.SHL.U32 R5, R12.reuse, 0x4, RZ ;  /* 0x000000040c057824 */ /* 0x040fe400078e00ff */
[C---:B------:R-:W-:Y:S02]  /*2bc0*/  VIADD R4, R12.reuse, 0x60 ;  /* 0x000000600c047836 */ /* 0x040fe40000000000 */
[----:B------:R-:W-:Y:S01]  /*2bd0*/  VIADD R0, R12, 0x40 ;  /* 0x000000400c007836 */ /* 0x000fe20000000000 */
[----:B------:R-:W-:Y:S01]  /*2be0*/  IADD3 R6, P4, PT, R2, R5, RZ ;  /* 0x0000000502067210 */ /* 0x000fe20007f9e0ff */
[----:B------:R-:W-:Y:S01]  /*2bf0*/  VIADD R8, R12, 0x20 ;  /* 0x000000200c087836 */ /* 0x000fe20000000000 */
[-C--:B------:R-:W-:Y:S01]  /*2c00*/  ISETP.GE.U32.AND P1, PT, R4, R27.reuse, PT ;  /* 0x0000001b0400720c */ /* 0x080fe20003f26070 */
[----:B------:R-:W-:Y:S01]  /*2c10*/  VIADD R4, R12, 0xa0 ;  /* 0x000000a00c047836 */ /* 0x000fe20000000000 */
[----:B--2---:R-:W-:Y:S01]  /*2c20*/  LEA R2, P5, R24, R14, 0x2 ;  /* 0x0000000e18027211 */ /* 0x004fe200078a10ff */
[----:B------:R-:W-:Y:S01]  /*2c30*/  IMAD.X R7, RZ, RZ, R3, P4 ;  /* 0x000000ffff077224 */ /* 0x000fe200020e0603 */
[----:B------:R-:W-:Y:S01]  /*2c40*/  ISETP.GE.U32.AND P0, PT, R0, R27, PT ;  /* 0x0000001b0000720c */ /* 0x000fe20003f06070 */
[----:B------:R-:W-:Y:S01]  /*2c50*/  VIADD R0, R12, 0x80 ;  /* 0x000000800c007836 */ /* 0x000fe20000000000 */
[----:B------:R-:W-:Y:S01]  /*2c60*/  LEA.HI.X R3, R24, R15, RZ, 0x2, P5 ;  /* 0x0000000f18037211 */ /* 0x000fe200028f14ff */
[----:B------:R-:W-:Y:S01]  /*2c70*/  VIADD R10, R12, 0x100 ;  /* 0x000001000c0a7836 */ /* 0x000fe20000000000 */
[----:B------:R-:W-:-:S02]  /*2c80*/  ISETP.GE.U32.AND P6, PT, R8, R27, PT ;  /* 0x0000001b0800720c */ /* 0x000fc40003fc6070 */
[-C--:B------:R-:W-:Y:S02]  /*2c90*/  ISETP.GE.U32.AND P5, PT, R12, R27.reuse, PT ;  /* 0x0000001b0c00720c */ /* 0x080fe40003fa6070 */
[-C--:B------:R-:W-:Y:S02]  /*2ca0*/  ISETP.GE.U32.AND P3, PT, R4, R27.reuse, PT ;  /* 0x0000001b0400720c */ /* 0x080fe40003f66070 */
[----:B------:R-:W-:Y:S01]  /*2cb0*/  ISETP.GE.U32.AND P2, PT, R0, R27, PT ;  /* 0x0000001b0000720c */ /* 0x000fe20003f46070 */
[----:B------:R-:W-:Y:S01]  /*2cc0*/  VIADD R0, R12, 0xc0 ;  /* 0x000000c00c007836 */ /* 0x000fe20000000000 */
[----:B------:R-:W-:-:S05]  /*2cd0*/  IADD3 R4, P4, PT, R5, R2, RZ ;  /* 0x0000000205047210 */ /* 0x000fca0007f9e0ff */
[----:B------:R-:W-:Y:S01]  /*2ce0*/  IMAD.X R5, RZ, RZ, R3, P4 ;  /* 0x000000ffff057224 */ /* 0x000fe200020e0603 */
[-C--:B------:R-:W-:Y:S01]  /*2cf0*/  ISETP.GE.U32.AND P4, PT, R0, R27.reuse, PT ;  /* 0x0000001b0000720c */ /* 0x080fe20003f86070 */
[----:B------:R-:W-:Y:S02]  /*2d00*/  VIADD R0, R12, 0xe0 ;  /* 0x000000e00c007836 */ /* 0x000fe40000000000 */
[----:B---3--:R-:W-:Y:S02]  /*2d10*/  IMAD.MOV.U32 R9, RZ, RZ, R11 ;  /* 0x000000ffff097224 */ /* 0x008fe400078e000b */
[----:B------:R-:W2:Y:S02]  /*2d20*/  @!P5 LDG.E R11, desc[UR8][R6.64] ;  /* 0x00000008060bd981 */ /* 0x000ea4000c1e1900 */
[--C-:B------:R-:W-:Y:S01]  /*2d30*/  IMAD.MOV.U32 R13, RZ, RZ, R9.reuse ;  /* 0x000000ffff0d7224 */ /* 0x100fe200078e0009 */
[----:B------:R-:W-:Y:S01]  /*2d40*/  ISETP.GE.U32.AND P5, PT, R0, R27, PT ;  /* 0x0000001b0000720c */ /* 0x000fe20003fa6070 */
[----:B------:R-:W-:-:S02]  /*2d50*/  IMAD.MOV.U32 R15, RZ, RZ, R9 ;  /* 0x000000ffff0f7224 */ /* 0x000fc400078e0009 */
[--C-:B------:R-:W-:Y:S02]  /*2d60*/  IMAD.MOV.U32 R17, RZ, RZ, R9.reuse ;  /* 0x000000ffff117224 */ /* 0x100fe400078e0009 */
[----:B------:R-:W3:Y:S01]  /*2d70*/  @!P6 LDG.E R13, desc[UR8][R6.64+0x80] ;  /* 0x00008008060de981 */ /* 0x000ee2000c1e1900 */
[----:B------:R-:W-:Y:S01]  /*2d80*/  ISETP.GE.U32.AND P6, PT, R10, R27, PT ;  /* 0x0000001b0a00720c */ /* 0x000fe20003fc6070 */
[--C-:B------:R-:W-:Y:S02]  /*2d90*/  IMAD.MOV.U32 R21, RZ, RZ, R9.reuse ;  /* 0x000000ffff157224 */ /* 0x100fe400078e0009 */
[--C-:B------:R-:W-:Y:S01]  /*2da0*/  IMAD.MOV.U32 R23, RZ, RZ, R9.reuse ;  /* 0x000000ffff177224 */ /* 0x100fe200078e0009 */
[----:B------:R-:W4:Y:S01]  /*2db0*/  @!P0 LDG.E R15, desc[UR8][R6.64+0x100] ;  /* 0x00010008060f8981 */ /* 0x000f22000c1e1900 */
[--C-:B------:R-:W-:Y:S02]  /*2dc0*/  IMAD.MOV.U32 R25, RZ, RZ, R9.reuse ;  /* 0x000000ffff197224 */ /* 0x100fe400078e0009 */
[----:B------:R-:W-:Y:S01]  /*2dd0*/  IMAD.MOV.U32 R29, RZ, RZ, R9 ;  /* 0x000000ffff1d7224 */ /* 0x000fe200078e0009 */
[----:B------:R-:W5:Y:S04]  /*2de0*/  @!P1 LDG.E R17, desc[UR8][R6.64+0x180] ;  /* 0x0001800806119981 */ /* 0x000f68000c1e1900 */
[----:B------:R-:W5:Y:S04]  /*2df0*/  @!P2 LDG.E R21, desc[UR8][R6.64+0x200] ;  /* 0x000200080615a981 */ /* 0x000f68000c1e1900 */
[----:B------:R-:W5:Y:S04]  /*2e00*/  @!P3 LDG.E R23, desc[UR8][R6.64+0x280] ;  /* 0x000280080617b981 */ /* 0x000f68000c1e1900 */
[----:B------:R-:W5:Y:S04]  /*2e10*/  @!P4 LDG.E R25, desc[UR8][R6.64+0x300] ;  /* 0x000300080619c981 */ /* 0x000f68000c1e1900 */
[----:B------:R-:W5:Y:S04]  /*2e20*/  @!P5 LDG.E R29, desc[UR8][R6.64+0x380] ;  /* 0x00038008061dd981 */ /* 0x000f68000c1e1900 */
[----:B------:R-:W5:Y:S01]  /*2e30*/  @!P6 LDG.E R9, desc[UR8][R6.64+0x400] ;  /* 0x000400080609e981 */ /* 0x000f62000c1e1900 */
[----:B------:R-:W0:Y:S01]  /*2e40*/  S2R R37, SR_LANEID ;  /* 0x0000000000257919 */ /* 0x000e220000000000 */
[----:B------:R-:W1:Y:S01]  /*2e50*/  S2UR UR5, SR_CgaCtaId ;  /* 0x00000000000579c3 */ /* 0x000e620000008800 */
[----:B------:R-:W-:Y:S01]  /*2e60*/  SHF.R.U32.HI R10, RZ, 0x5, R45 ;  /* 0x00000005ff0a7819 */ /* 0x000fe2000001162d */
[----:B------:R-:W-:-:S02]  /*2e70*/  UMOV UR4, 0x400 ;  /* 0x0000040000047882 */ /* 0x000fc40000000000 */
[----:B-1----:R-:W-:Y:S02]  /*2e80*/  ULEA UR4, UR5, UR4, 0x18 ;  /* 0x0000000405047291 */ /* 0x002fe4000f8ec0ff */
[----:B0-----:R-:W-:-:S05]  /*2e90*/  IMAD R0, R10, 0x120, R37 ;  /* 0x000001200a007824 */ /* 0x001fca00078e0225 */
[----:B------:R-:W-:-:S05]  /*2ea0*/  LEA R0, R0, UR4, 0x2 ;  /* 0x0000000400007c11 */ /* 0x000fca000f8e10ff */
[----:B------:R-:W-:Y:S01]  /*2eb0*/  IMAD R26, R37, 0x20, R0 ;  /* 0x00000020251a7824 */ /* 0x000fe200078e0200 */
[----:B--2---:R-:W-:Y:S04]  /*2ec0*/  STS [R0], R11 ;  /* 0x0000000b00007388 */ /* 0x004fe80000000800 */
[----:B---3--:R0:W-:Y:S04]  /*2ed0*/  STS [R0+0x80], R13 ;  /* 0x0000800d00007388 */ /* 0x0081e80000000800 */
[----:B----4-:R-:W-:Y:S04]  /*2ee0*/  STS [R0+0x100], R15 ;  /* 0x0001000f00007388 */ /* 0x010fe80000000800 */
[----:B-----5:R-:W-:Y:S04]  /*2ef0*/  STS [R0+0x180], R17 ;  /* 0x0001801100007388 */ /* 0x020fe80000000800 */
[----:B------:R-:W-:Y:S04]  /*2f00*/  STS [R0+0x200], R21 ;  /* 0x0002001500007388 */ /* 0x000fe80000000800 */
[----:B------:R-:W-:Y:S04]  /*2f10*/  STS [R0+0x280], R23 ;  /* 0x0002801700007388 */ /* 0x000fe80000000800 */
[----:B------:R-:W-:Y:S04]  /*2f20*/  STS [R0+0x300], R25 ;  /* 0x0003001900007388 */ /* 0x000fe80000000800 */
[----:B------:R-:W-:Y:S04]  /*2f30*/  STS [R0+0x380], R29 ;  /* 0x0003801d00007388 */ /* 0x000fe80000000800 */
[----:B------:R1:W-:Y:S01]  /*2f40*/  STS [R0+0x400], R9 ;  /* 0x0004000900007388 */ /* 0x0003e20000000800 */
[----:B------:R-:W-:-:S03]  /*2f50*/  NOP ;  /* 0x0000000000007918 */ /* 0x000fc60000000000 */
[----:B------:R2:W3:Y:S04]  /*2f60*/  LDS R11, [R26] ;  /* 0x000000001a0b7984 */ /* 0x0004e80000000800 */
[----:B------:R2:W4:Y:S04]  /*2f70*/  LDS R22, [R26+0x4] ;  /* 0x000004001a167984 */ /* 0x0005280000000800 */
[----:B------:R2:W0:Y:S04]  /*2f80*/  LDS R19, [R26+0x8] ;  /* 0x000008001a137984 */ /* 0x0004280000000800 */
[----:B------:R2:W0:Y:S04]  /*2f90*/  LDS R20, [R26+0xc] ;  /* 0x00000c001a147984 */ /* 0x0004280000000800 */
[----:B------:R2:W0:Y:S04]  /*2fa0*/  LDS R18, [R26+0x10] ;  /* 0x000010001a127984 */ /* 0x0004280000000800 */
[----:B------:R2:W0:Y:S04]  /*2fb0*/  LDS R17, [R26+0x14] ;  /* 0x000014001a117984 */ /* 0x0004280000000800 */
[----:B------:R2:W0:Y:S04]  /*2fc0*/  LDS R14, [R26+0x18] ;  /* 0x000018001a0e7984 */ /* 0x0004280000000800 */
[----:B------:R2:W0:Y:S04]  /*2fd0*/  LDS R15, [R26+0x1c] ;  /* 0x00001c001a0f7984 */ /* 0x0004280000000800 */
[----:B------:R2:W0:Y:S01]  /*2fe0*/  LDS R16, [R26+0x20] ;  /* 0x000020001a107984 */ /* 0x0004220000000800 */
[----:B------:R-:W-:Y:S06]  /*2ff0*/  BAR.SYNC.DEFER_BLOCKING 0x0 ;  /* 0x0000000000007b1d */ /* 0x000fec0000010000 */
[----:B------:R-:W0:Y:S01]  /*3000*/  LDG.E R7, desc[UR8][R2.64] ;  /* 0x0000000802077981 */ /* 0x000e22000c1e1900 */
[----:B------:R-:W-:-:S02]  /*3010*/  P2R R30, PR, RZ, 0x1 ;  /* 0x00000001ff1e7803 */ /* 0x000fc40000000000 */
[----:B------:R-:W-:Y:S02]  /*3020*/  P2R R28, PR, RZ, 0x2 ;  /* 0x00000002ff1c7803 */ /* 0x000fe40000000000 */
[-C--:B------:R-:W-:Y:S02]  /*3030*/  ISETP.GE.U32.AND P1, PT, R12, R27.reuse, PT ;  /* 0x0000001b0c00720c */ /* 0x080fe40003f26070 */
[----:B------:R-:W-:Y:S01]  /*3040*/  ISETP.GE.U32.AND P0, PT, R8, R27, PT ;  /* 0x0000001b0800720c */ /* 0x000fe20003f06070 */
[----:B------:R-:W5:Y:S01]  /*3050*/  S2R R35, SR_CTAID.X ;  /* 0x0000000000237919 */ /* 0x000f620000002500 */
[----:B0-----:R-:W-:-:S09]  /*3060*/  IMAD.MOV.U32 R13, RZ, RZ, R7 ;  /* 0x000000ffff0d7224 */ /* 0x001fd200078e0007 */
[----:B------:R-:W2:Y:S01]  /*3070*/  @!P1 LDG.E R7, desc[UR8][R4.64] ;  /* 0x0000000804079981 */ /* 0x000ea2000c1e1900 */
[----:B-1----:R-:W-:Y:S01]  /*3080*/  IMAD.MOV.U32 R9, RZ, RZ, R13 ;  /* 0x000000ffff097224 */ /* 0x002fe200078e000d */
[----:B------:R-:W-:-:S05]  /*3090*/  ISETP.NE.AND P1, PT, R28, RZ, PT ;  /* 0x000000ff1c00720c */ /* 0x000fca0003f25270 */
[----:B------:R-:W3:Y:S01]  /*30a0*/  @!P0 LDG.E R9, desc[UR8][R4.64+0x80] ;  /* 0x0000800804098981 */ /* 0x000ee2000c1e1900 */
[----:B------:R-:W-:Y:S01]  /*30b0*/  ISETP.NE.AND P0, PT, R30, RZ, PT ;  /* 0x000000ff1e00720c */ /* 0x000fe20003f05270 */
[--C-:B------:R-:W-:Y:S02]  /*30c0*/  IMAD.MOV.U32 R21, RZ, RZ, R13.reuse ;  /* 0x000000ffff157224 */ /* 0x100fe400078e000d */
[--C-:B------:R-:W-:Y:S02]  /*30d0*/  IMAD.MOV.U32 R23, RZ, RZ, R13.reuse ;  /* 0x000000ffff177224 */ /* 0x100fe400078e000d */
[--C-:B------:R-:W-:Y:S02]  /*30e0*/  IMAD.MOV.U32 R25, RZ, RZ, R13.reuse ;  /* 0x000000ffff197224 */ /* 0x100fe400078e000d */
[--C-:B------:R-:W-:Y:S02]  /*30f0*/  IMAD.MOV.U32 R29, RZ, RZ, R13.reuse ;  /* 0x000000ffff1d7224 */ /* 0x100fe400078e000d */
[--C-:B------:R-:W-:Y:S01]  /*3100*/  IMAD.MOV.U32 R31, RZ, RZ, R13.reuse ;  /* 0x000000ffff1f7224 */ /* 0x100fe200078e000d */
[----:B------:R-:W4:Y:S01]  /*3110*/  @!P1 LDG.E R23, desc[UR8][R4.64+0x180] ;  /* 0x0001800804179981 */ /* 0x000f22000c1e1900 */
[----:B------:R-:W-:-:S03]  /*3120*/  IMAD.MOV.U32 R33, RZ, RZ, R13 ;  /* 0x000000ffff217224 */ /* 0x000fc600078e000d */
[----:B------:R-:W4:Y:S04]  /*3130*/  @!P0 LDG.E R21, desc[UR8][R4.64+0x100] ;  /* 0x0001000804158981 */ /* 0x000f28000c1e1900 */
[----:B------:R-:W4:Y:S04]  /*3140*/  @!P2 LDG.E R25, desc[UR8][R4.64+0x200] ;  /* 0x000200080419a981 */ /* 0x000f28000c1e1900 */
[----:B------:R-:W4:Y:S04]  /*3150*/  @!P3 LDG.E R29, desc[UR8][R4.64+0x280] ;  /* 0x00028008041db981 */ /* 0x000f28000c1e1900 */
[----:B------:R-:W4:Y:S04]  /*3160*/  @!P4 LDG.E R31, desc[UR8][R4.64+0x300] ;  /* 0x00030008041fc981 */ /* 0x000f28000c1e1900 */
[----:B------:R-:W4:Y:S04]  /*3170*/  @!P5 LDG.E R33, desc[UR8][R4.64+0x380] ;  /* 0x000380080421d981 */ /* 0x000f28000c1e1900 */
[----:B------:R-:W4:Y:S01]  /*3180*/  @!P6 LDG.E R13, desc[UR8][R4.64+0x400] ;  /* 0x00040008040de981 */ /* 0x000f22000c1e1900 */
[----:B-----5:R-:W-:-:S03]  /*3190*/  ISETP.NE.AND P0, PT, R35, RZ, PT ;  /* 0x000000ff2300720c */ /* 0x020fc60003f05270 */
[----:B--2---:R0:W-:Y:S04]  /*31a0*/  STS [R0], R7 ;  /* 0x0000000700007388 */ /* 0x0041e80000000800 */
[----:B---3--:R0:W-:Y:S04]  /*31b0*/  STS [R0+0x80], R9 ;  /* 0x0000800900007388 */ /* 0x0081e80000000800 */
[----:B----4-:R0:W-:Y:S04]  /*31c0*/  STS [R0+0x180], R23 ;  /* 0x0001801700007388 */ /* 0x0101e80000000800 */
[----:B------:R0:W-:Y:S04]  /*31d0*/  STS [R0+0x100], R21 ;  /* 0x0001001500007388 */ /* 0x0001e80000000800 */
        /* <DEDUP_REMOVED lines=17> */
[C---:B0-----:R-:W-:Y:S01]  /*32f0*/  LEA R21, R45.reuse, UR4, 0x2 ;  /* 0x000000042d157c11 */ /* 0x041fe2000f8e10ff */
[C---:B------:R-:W-:Y:S01]  /*3300*/  IMAD R12, R45.reuse, 0x9, RZ ;  /* 0x000000092d0c7824 */ /* 0x040fe200078e02ff */
[----:B------:R-:W-:Y:S01]  /*3310*/  ISETP.NE.AND P5, PT, R45, RZ, PT ;  /* 0x000000ff2d00720c */ /* 0x000fe20003fa5270 */
[----:B------:R-:W-:Y:S01]  /*3320*/  IMAD.MOV.U32 R31, RZ, RZ, 0x1 ;  /* 0x00000001ff1f7424 */ /* 0x000fe200078e00ff */
[----:B------:R-:W-:Y:S01]  /*3330*/  ISETP.NE.AND P0, PT, R11, R22, PT ;  /* 0x000000160b00720c */ /* 0x000fe20003f05270 */
[----:B------:R-:W-:Y:S01]  /*3340*/  STS [R21+0x47c], R16 ;  /* 0x00047c1015007388 */ /* 0x000fe20000000800 */
[----:B------:R-:W-:Y:S01]  /*3350*/  VIADD R28, R12, 0x1 ;  /* 0x000000010c1c7836 */ /* 0x000fe20000000000 */
[----:B-12---:R-:W-:Y:S01]  /*3360*/  VIMNMX R32, PT, PT, R2, R3, PT ;  /* 0x0000000302207248 */ /* 0x006fe20003fe0100 */
[----:B------:R-:W-:Y:S01]  /*3370*/  BSSY.RECONVERGENT B0, `(.L_x_18) ;  /* 0x0000089000007945 */ /* 0x000fe20003800200 */
[----:B------:R-:W-:Y:S01]  /*3380*/  BAR.SYNC.DEFER_BLOCKING 0x0 ;  /* 0x0000000000007b1d */ /* 0x000fe20000010000 */
[----:B------:R-:W-:-:S02]  /*3390*/  ISETP.NE.AND P2, PT, R20, R18, PT ;  /* 0x000000121400720c */ /* 0x000fc40003f45270 */
[----:B------:R-:W-:Y:S02]  /*33a0*/  ISETP.EQ.OR P1, PT, R28, R27, P0 ;  /* 0x0000001b1c00720c */ /* 0x000fe40000722670 */
[----:B------:R-:W-:Y:S01]  /*33b0*/  ISETP.NE.AND P0, PT, R22, R19, PT ;  /* 0x000000131600720c */ /* 0x000fe20003f05270 */
[----:B------:R-:W-:Y:S01]  /*33c0*/  VIADD R22, R12, 0x2 ;  /* 0x000000020c167836 */ /* 0x000fe20000000000 */
[----:B------:R-:W-:Y:S02]  /*33d0*/  SEL R13, R3, R32, P1 ;  /* 0x00000020030d7207 */ /* 0x000fe40000800000 */
[----:B------:R-:W-:Y:S02]  /*33e0*/  P2R R25, PR, RZ, 0x2 ;  /* 0x00000002ff197803 */ /* 0x000fe40000000000 */
[----:B------:R-:W-:Y:S01]  /*33f0*/  ISETP.EQ.OR P0, PT, R22, R27, P0 ;  /* 0x0000001b1600720c */ /* 0x000fe20000702670 */
[----:B------:R-:W-:Y:S01]  /*3400*/  VIADD R22, R12, 0x3 ;  /* 0x000000030c167836 */ /* 0x000fe20000000000 */
[----:B---3--:R-:W-:-:S02]  /*3410*/  VIMNMX R13, PT, PT, R4, R13, PT ;  /* 0x0000000d040d7248 */ /* 0x008fc40003fe0100 */
[----:B------:R-:W-:Y:S01]  /*3420*/  ISETP.NE.AND P1, PT, R19, R20, PT ;  /* 0x000000141300720c */ /* 0x000fe20003f25270 */
[----:B------:R-:W-:Y:S01]  /*3430*/  VIADD R20, R12, 0x4 ;  /* 0x000000040c147836 */ /* 0x000fe20000000000 */
[----:B------:R-:W-:Y:S02]  /*3440*/  SEL R28, R4, R13, P0 ;  /* 0x0000000d041c7207 */ /* 0x000fe40000000000 */
[-C--:B------:R-:W-:Y:S02]  /*3450*/  ISETP.EQ.OR P1, PT, R22, R27.reuse, P1 ;  /* 0x0000001b1600720c */ /* 0x080fe40000f22670 */
[C---:B----4-:R-:W-:Y:S02]  /*3460*/  VIMNMX R28, PT, PT, R5.reuse, R28, PT ;  /* 0x0000001c051c7248 */ /* 0x050fe40003fe0100 */
[----:B------:R-:W-:Y:S01]  /*3470*/  ISETP.EQ.OR P2, PT, R20, R27, P2 ;  /* 0x0000001b1400720c */ /* 0x000fe20001742670 */
[----:B------:R-:W0:Y:S01]  /*3480*/  @P5 LDS R26, [R21+0x478] ;  /* 0x00047800151a5984 */ /* 0x000e220000000800 */
[----:B------:R-:W-:-:S02]  /*3490*/  SEL R13, R5, R28, P1 ;  /* 0x0000001c050d7207 */ /* 0x000fc40000800000 */
[----:B------:R-:W-:Y:S01]  /*34a0*/  ISETP.NE.AND P3, PT, R18, R17, PT ;  /* 0x000000111200720c */ /* 0x000fe20003f65270 */
[----:B------:R-:W-:Y:S01]  /*34b0*/  VIADD R18, R12, 0x5 ;  /* 0x000000050c127836 */ /* 0x000fe20000000000 */
[C---:B------:R-:W-:Y:S02]  /*34c0*/  VIMNMX R13, PT, PT, R6.reuse, R13, PT ;  /* 0x0000000d060d7248 */ /* 0x040fe40003fe0100 */
[----:B------:R-:W-:Y:S02]  /*34d0*/  ISETP.NE.AND P6, PT, R15, R16, PT ;  /* 0x000000100f00720c */ /* 0x000fe40003fc5270 */
[----:B------:R-:W-:Y:S02]  /*34e0*/  SEL R20, R6, R13, P2 ;  /* 0x0000000d06147207 */ /* 0x000fe40001000000 */
[----:B------:R-:W-:Y:S01]  /*34f0*/  ISETP.EQ.OR P3, PT, R18, R27, P3 ;  /* 0x0000001b1200720c */ /* 0x000fe20001f62670 */
[----:B------:R-:W-:Y:S01]  /*3500*/  VIADD R18, R12, 0x6 ;  /* 0x000000060c127836 */ /* 0x000fe20000000000 */
[----:B------:R-:W-:-:S02]  /*3510*/  VIMNMX R20, PT, PT, R7, R20, PT ;  /* 0x0000001407147248 */ /* 0x000fc40003fe0100 */
[----:B------:R-:W-:Y:S02]  /*3520*/  SEL R29, RZ, 0x1, !P0 ;  /* 0x00000001ff1d7807 */ /* 0x000fe40004000000 */
[----:B------:R-:W-:Y:S02]  /*3530*/  SEL R23, RZ, 0x1, !P2 ;  /* 0x00000001ff177807 */ /* 0x000fe40005000000 */
[----:B------:R-:W-:Y:S02]  /*3540*/  SEL R22, RZ, 0x1, !P3 ;  /* 0x00000001ff167807 */ /* 0x000fe40005800000 */
[----:B0-----:R-:W-:Y:S02]  /*3550*/  @P5 ISETP.NE.AND P4, PT, R26, R11, PT ;  /* 0x0000000b1a00520c */ /* 0x001fe40003f85270 */
[----:B------:R-:W-:Y:S02]  /*3560*/  SEL R11, R7, R20, P3 ;  /* 0x00000014070b7207 */ /* 0x000fe40001800000 */
[----:B------:R-:W-:-:S02]  /*3570*/  @P5 SEL R31, RZ, 0x1, !P4 ;  /* 0x00000001ff1f5807 */ /* 0x000fc40006000000 */
[----:B------:R-:W-:Y:S02]  /*3580*/  ISETP.NE.AND P4, PT, R17, R14, PT ;  /* 0x0000000e1100720c */ /* 0x000fe40003f85270 */
[----:B------:R-:W-:Y:S02]  /*3590*/  VIMNMX R11, PT, PT, R8, R11, PT ;  /* 0x0000000b080b7248 */ /* 0x000fe40003fe0100 */
[----:B------:R-:W-:Y:S01]  /*35a0*/  ISETP.EQ.OR P4, PT, R18, R27, P4 ;  /* 0x0000001b1200720c */ /* 0x000fe20002782670 */
[----:B------:R-:W-:Y:S01]  /*35b0*/  VIADD R18, R12, 0x7 ;  /* 0x000000070c127836 */ /* 0x000fe20000000000 */
[----:B------:R-:W-:Y:S01]  /*35c0*/  ISETP.NE.AND P5, PT, R14, R15, PT ;  /* 0x0000000f0e00720c */ /* 0x000fe20003fa5270 */
[----:B------:R-:W-:Y:S01]  /*35d0*/  VIADD R14, R12, 0x8 ;  /* 0x000000080c0e7836 */ /* 0x000fe20000000000 */
[----:B------:R-:W-:Y:S02]  /*35e0*/  SEL R20, R8, R11, P4 ;  /* 0x0000000b08147207 */ /* 0x000fe40002000000 */
[----:B------:R-:W-:-:S02]  /*35f0*/  ISETP.EQ.OR P5, PT, R18, R27, P5 ;  /* 0x0000001b1200720c */ /* 0x000fc40002fa2670 */
[C---:B------:R-:W-:Y:S02]  /*3600*/  VIMNMX R20, PT, PT, R9.reuse, R20, PT ;  /* 0x0000001409147248 */ /* 0x040fe40003fe0100 */
[----:B------:R-:W-:Y:S02]  /*3610*/  ISETP.EQ.OR P6, PT, R14, R27, P6 ;  /* 0x0000001b0e00720c */ /* 0x000fe400037c2670 */
[----:B------:R-:W-:Y:S02]  /*3620*/  SEL R11, R9, R20, P5 ;  /* 0x00000014090b7207 */ /* 0x000fe40002800000 */
[----:B------:R-:W-:Y:S02]  /*3630*/  SEL R20, RZ, 0x1, !P6 ;  /* 0x00000001ff147807 */ /* 0x000fe40007000000 */
[----:B------:R-:W-:Y:S02]  /*3640*/  VIMNMX R11, PT, PT, R30, R11, PT ;  /* 0x0000000b1e0b7248 */ /* 0x000fe40003fe0100 */
[----:B------:R-:W-:-:S02]  /*3650*/  SEL R21, RZ, 0x1, !P4 ;  /* 0x00000001ff157807 */ /* 0x000fc40006000000 */
[----:B------:R-:W-:Y:S02]  /*3660*/  SEL R14, R30, R11, P6 ;  /* 0x0000000b1e0e7207 */ /* 0x000fe40003000000 */
[----:B------:R-:W-:Y:S02]  /*3670*/  ISETP.NE.AND P6, PT, R12, R27, PT ;  /* 0x0000001b0c00720c */ /* 0x000fe40003fc5270 */
[----:B------:R-:W-:Y:S01]  /*3680*/  SEL R30, RZ, 0x1, !P1 ;  /* 0x00000001ff1e7807 */ /* 0x000fe20004800000 */
[----:B------:R-:W0:Y:S01]  /*3690*/  SHFL.UP PT, R15, R14, 0x1, RZ ;  /* 0x042000000e0f7989 */ /* 0x000e2200000e00ff */
[----:B------:R-:W-:Y:S02]  /*36a0*/  SEL R31, R31, 0x1, P6 ;  /* 0x000000011f1f7807 */ /* 0x000fe40003000000 */
[----:B------:R-:W-:Y:S02]  /*36b0*/  ISETP.NE.AND P6, PT, R25, RZ, PT ;  /* 0x000000ff1900720c */ /* 0x000fe40003fc5270 */
[----:B------:R-:W-:-:S02]  /*36c0*/  P2R R18, PR, RZ, 0x1 ;  /* 0x00000001ff127803 */ /* 0x000fc40000000000 */
[----:B------:R-:W-:Y:S02]  /*36d0*/  SEL R32, RZ, 0x1, !P6 ;  /* 0x00000001ff207807 */ /* 0x000fe40007000000 */
[----:B------:R-:W-:Y:S02]  /*36e0*/  ISETP.GE.AND P0, PT, R37, 0x1, PT ;  /* 0x000000012500780c */ /* 0x000fe40003f06270 */
[----:B------:R-:W-:-:S04]  /*36f0*/  LOP3.LUT R11, R29, R31, R32, 0xfe, !PT ;  /* 0x0000001f1d0b7212 */ /* 0x000fc800078efe20 */
[----:B------:R-:W-:Y:S02]  /*3700*/  LOP3.LUT R12, R23, R11, R30, 0xfe, !PT ;  /* 0x0000000b170c7212 */ /* 0x000fe400078efe1e */
[----:B------:R-:W-:Y:S02]  /*3710*/  SEL R11, RZ, 0x1, !P5 ;  /* 0x00000001ff0b7807 */ /* 0x000fe40006800000 */
[----:B------:R-:W-:-:S04]  /*3720*/  LOP3.LUT R12, R21, R12, R22, 0xfe, !PT ;  /* 0x0000000c150c7212 */ /* 0x000fc800078efe16 */
[----:B------:R-:W-:Y:S02]  /*3730*/  LOP3.LUT R13, R12, R11, RZ, 0xfc, !PT ;  /* 0x0000000b0c0d7212 */ /* 0x000fe400078efcff */
[----:B0-----:R-:W-:Y:S02]  /*3740*/  VIMNMX R15, PT, PT, R14, R15, PT ;  /* 0x0000000f0e0f7248 */ /* 0x001fe40003fe0100 */
        /* <DEDUP_REMOVED lines=9> */
[----:B------:R-:W0:Y:S04]  /*37e0*/  SHFL.UP PT, R15, R12, 0x2, RZ ;  /* 0x044000000c0f7989 */ /* 0x000e2800000e00ff */
[----:B------:R-:W1:Y:S01]  /*37f0*/  SHFL.UP PT, R17, R14, 0x4, RZ ;  /* 0x048000000e117989 */ /* 0x000e6200000e00ff */
[----:B0-----:R-:W-:Y:S02]  /*3800*/  SEL R15, R15, RZ, P0 ;  /* 0x000000ff0f0f7207 */ /* 0x001fe40000000000 */
[----:B------:R-:W-:Y:S02]  /*3810*/  ISETP.GE.AND P0, PT, R37, 0x4, PT ;  /* 0x000000042500780c */ /* 0x000fe40003f06270 */
[----:B------:R-:W-:-:S02]  /*3820*/  LOP3.LUT P6, R15, R15, RZ, R12, 0xfa, !PT ;  /* 0x000000ff0f0f7212 */ /* 0x000fc400078cfa0c */
[----:B-1----:R-:W-:-:S03]  /*3830*/  VIMNMX R17, PT, PT, R14, R17, PT ;  /* 0x000000110e117248 */ /* 0x002fc60003fe0100 */
[----:B------:R-:W0:Y:S06]  /*3840*/  SHFL.UP PT, R13, R15, 0x4, RZ ;  /* 0x048000000f0d7989 */ /* 0x000e2c00000e00ff */
[----:B------:R-:W-:Y:S02]  /*3850*/  @P0 SEL R14, R17, R14, !P6 ;  /* 0x0000000e110e0207 */ /* 0x000fe40007000000 */
[----:B0-----:R-:W-:-:S03]  /*3860*/  SEL R16, R13, RZ, P0 ;  /* 0x000000ff0d107207 */ /* 0x001fc60000000000 */
[----:B------:R-:W0:Y:S01]  /*3870*/  SHFL.UP PT, R13, R14, 0x8, RZ ;  /* 0x050000000e0d7989 */ /* 0x000e2200000e00ff */
[----:B------:R-:W-:Y:S02]  /*3880*/  ISETP.GE.AND P0, PT, R37, 0x8, PT ;  /* 0x000000082500780c */ /* 0x000fe40003f06270 */
[----:B------:R-:W-:-:S05]  /*3890*/  LOP3.LUT P6, R16, R16, RZ, R15, 0xfa, !PT ;  /* 0x000000ff10107212 */ /* 0x000fca00078cfa0f */
[----:B------:R-:W1:Y:S01]  /*38a0*/  SHFL.UP PT, R12, R16, 0x8, RZ ;  /* 0x05000000100c7989 */ /* 0x000e6200000e00ff */
[----:B0-----:R-:W-:-:S05]  /*38b0*/  VIMNMX R13, PT, PT, R14, R13, PT ;  /* 0x0000000d0e0d7248 */ /* 0x001fca0003fe0100 */
[----:B------:R-:W-:Y:S02]  /*38c0*/  @P0 SEL R14, R13, R14, !P6 ;  /* 0x0000000e0d0e0207 */ /* 0x000fe40007000000 */
[----:B------:R-:W-:Y:S02]  /*38d0*/  ISETP.GE.AND P6, PT, R37, 0x8, PT ;  /* 0x000000082500780c */ /* 0x000fe40003fc6270 */
[----:B------:R-:W-:Y:S01]  /*38e0*/  ISETP.NE.AND P0, PT, R18, RZ, PT ;  /* 0x000000ff1200720c */ /* 0x000fe20003f05270 */
[----:B------:R-:W0:Y:S01]  /*38f0*/  SHFL.UP PT, R17, R14, 0x10, RZ ;  /* 0x060000000e117989 */ /* 0x000e2200000e00ff */
[----:B-1----:R-:W-:-:S04]  /*3900*/  SEL R13, R12, RZ, P6 ;  /* 0x000000ff0c0d7207 */ /* 0x002fc80003000000 */
[----:B------:R-:W-:-:S05]  /*3910*/  LOP3.LUT P6, R15, R13, RZ, R16, 0xfa, !PT ;  /* 0x000000ff0d0f7212 */ /* 0x000fca00078cfa10 */
[----:B------:R-:W1:Y:S01]  /*3920*/  SHFL.UP PT, R12, R15, 0x10, RZ ;  /* 0x060000000f0c7989 */ /* 0x000e6200000e00ff */
[----:B0-----:R-:W-:-:S04]  /*3930*/  VIMNMX R17, PT, PT, R14, R17, PT ;  /* 0x000000110e117248 */ /* 0x001fc80003fe0100 */
[----:B------:R-:W-:Y:S02]  /*3940*/  SEL R13, R17, R14, !P6 ;  /* 0x0000000e110d7207 */ /* 0x000fe40007000000 */
[----:B------:R-:W-:-:S04]  /*3950*/  ISETP.GE.AND P6, PT, R37, 0x10, PT ;  /* 0x000000102500780c */ /* 0x000fc80003fc6270 */
[----:B-1----:R-:W-:Y:S02]  /*3960*/  SEL R12, R12, RZ, P6 ;  /* 0x000000ff0c0c7207 */ /* 0x002fe40003000000 */
[----:B------:R-:W-:Y:S02]  /*3970*/  SEL R26, R14, R13, !P6 ;  /* 0x0000000d0e1a7207 */ /* 0x000fe40007000000 */
[----:B------:R-:W-:Y:S02]  /*3980*/  ISETP.NE.AND P6, PT, R37, 0x1f, PT ;  /* 0x0000001f2500780c */ /* 0x000fe40003fc5270 */
[----:B------:R-:W-:Y:S02]  /*3990*/  LOP3.LUT R12, R12, R15, RZ, 0xfc, !PT ;  /* 0x0000000f0c0c7212 */ /* 0x000fe400078efcff */
[----:B------:R-:W0:Y:S04]  /*39a0*/  SHFL.UP PT, R26, R26, 0x1, RZ ;  /* 0x042000001a1a7989 */ /* 0x000e2800000e00ff */
[----:B------:R1:W2:Y:S05]  /*39b0*/  SHFL.UP PT, R28, R12, 0x1, RZ ;  /* 0x042000000c1c7989 */ /* 0x0002aa00000e00ff */
[----:B------:R-:W-:-:S05]  /*39c0*/  @!P6 LEA R16, R10, UR4, 0x3 ;  /* 0x000000040a10ec11 */ /* 0x000fca000f8e18ff */
[----:B------:R1:W-:Y:S01]  /*39d0*/  @!P6 STS.64 [R16], R12 ;  /* 0x0000000c1000e388 */ /* 0x0003e20000000a00 */
[----:B------:R-:W-:Y:S01]  /*39e0*/  BAR.SYNC.DEFER_BLOCKING 0x0 ;  /* 0x0000000000007b1d */ /* 0x000fe20000010000 */
[----:B------:R-:W-:-:S13]  /*39f0*/  ISETP.GE.U32.AND P6, PT, R45, 0x20, PT ;  /* 0x000000202d00780c */ /* 0x000fda0003fc6070 */
[----:B012---:R-:W-:Y:S05]  /*3a00*/  @!P6 BRA `(.L_x_19) ;  /* 0x00000000007ce947 */ /* 0x007fea0003800000 */
[----:B------:R-:W0:Y:S01]  /*3a10*/  LDS.128 R16, [UR4] ;  /* 0x00000004ff107984 */ /* 0x000e220008000c00 */
[----:B------:R-:W-:Y:S02]  /*3a20*/  P2R R33, PR, RZ, 0x1 ;  /* 0x00000001ff217803 */ /* 0x000fe40000000000 */
[----:B------:R-:W-:Y:S01]  /*3a30*/  ISETP.NE.AND P0, PT, R10, 0x3, PT ;  /* 0x000000030a00780c */ /* 0x000fe20003f05270 */
[----:B------:R-:W1:Y:S01]  /*3a40*/  LDS.128 R12, [UR4+0x10] ;  /* 0x00001004ff0c7984 */ /* 0x000e620008000c00 */
[----:B0-----:R-:W-:-:S13]  /*3a50*/  ISETP.NE.AND P6, PT, R18, RZ, PT ;  /* 0x000000ff1200720c */ /* 0x001fda0003fc5270 */
[----:B------:R-:W-:Y:S02]  /*3a60*/  @!P6 VIMNMX R19, PT, PT, R17, R19, PT ;  /* 0x000000131113e248 */ /* 0x000fe40003fe0100 */
[----:B-1----:R-:W-:-:S13]  /*3a70*/  ISETP.NE.AND P6, PT, R12, RZ, PT ;  /* 0x000000ff0c00720c */ /* 0x002fda0003fc5270 */
[----:B------:R-:W-:Y:S02]  /*3a80*/  @!P6 VIMNMX R13, PT, PT, R19, R13, PT ;  /* 0x0000000d130de248 */ /* 0x000fe40003fe0100 */
[----:B------:R-:W-:-:S13]  /*3a90*/  ISETP.NE.AND P6, PT, R14, RZ, PT ;  /* 0x000000ff0e00720c */ /* 0x000fda0003fc5270 */
[----:B------:R-:W-:Y:S02]  /*3aa0*/  @!P6 VIMNMX R15, PT, PT, R15, R13, PT ;  /* 0x0000000d0f0fe248 */ /* 0x000fe40003fe0100 */
[----:B------:R-:W-:-:S04]  /*3ab0*/  ISETP.NE.AND P6, PT, R10, 0x2, PT ;  /* 0x000000020a00780c */ /* 0x000fc80003fc5270 */
[----:B------:R-:W-:Y:S02]  /*3ac0*/  @P0 SEL R13, R19, R17, !P6 ;  /* 0x00000011130d0207 */ /* 0x000fe40007000000 */
[----:B------:R-:W0:Y:S01]  /*3ad0*/  LDS.128 R16, [UR4+0x20] ;  /* 0x00002004ff107984 */ /* 0x000e220008000c00 */
[----:B------:R-:W-:Y:S02]  /*3ae0*/  ISETP.NE.AND P0, PT, R10, 0x5, PT ;  /* 0x000000050a00780c */ /* 0x000fe40003f05270 */
[----:B0-----:R-:W-:-:S13]  /*3af0*/  ISETP.NE.AND P6, PT, R16, RZ, PT ;  /* 0x000000ff1000720c */ /* 0x001fda0003fc5270 */
[----:B------:R-:W-:Y:S02]  /*3b00*/  @!P6 VIMNMX R17, PT, PT, R15, R17, PT ;  /* 0x000000110f11e248 */ /* 0x000fe40003fe0100 */
[----:B------:R-:W-:-:S13]  /*3b10*/  ISETP.NE.AND P6, PT, R18, RZ, PT ;  /* 0x000000ff1200720c */ /* 0x000fda0003fc5270 */
[----:B------:R-:W-:Y:S02]  /*3b20*/  @!P6 VIMNMX R19, PT, PT, R19, R17, PT ;  /* 0x000000111313e248 */ /* 0x000fe40003fe0100 */
[----:B------:R-:W-:-:S04]  /*3b30*/  ISETP.NE.AND P6, PT, R10, 0x4, PT ;  /* 0x000000040a00780c */ /* 0x000fc80003fc5270 */
[----:B------:R-:W-:Y:S02]  /*3b40*/  @P0 SEL R17, R15, R13, !P6 ;  /* 0x0000000d0f110207 */ /* 0x000fe40007000000 */
[----:B------:R-:W0:Y:S01]  /*3b50*/  LDS.64 R12, [UR4+0x30] ;  /* 0x00003004ff0c7984 */ /* 0x000e220008000a00 */
[----:B------:R-:W-:Y:S02]  /*3b60*/  ISETP.NE.AND P0, PT, R10, 0x7, PT ;  /* 0x000000070a00780c */ /* 0x000fe40003f05270 */
[----:B0-----:R-:W-:-:S13]  /*3b70*/  ISETP.NE.AND P6, PT, R12, RZ, PT ;  /* 0x000000ff0c00720c */ /* 0x001fda0003fc5270 */
[----:B------:R-:W-:Y:S02]  /*3b80*/  @!P6 VIMNMX R13, PT, PT, R19, R13, PT ;  /* 0x0000000d130de248 */ /* 0x000fe40003fe0100 */
[----:B------:R-:W-:-:S04]  /*3b90*/  ISETP.NE.AND P6, PT, R10, 0x6, PT ;  /* 0x000000060a00780c */ /* 0x000fc80003fc5270 */
[----:B------:R-:W-:Y:S02]  /*3ba0*/  @P0 SEL R13, R19, R17, !P6 ;  /* 0x00000011130d0207 */ /* 0x000fe40007000000 */
[----:B------:R-:W-:Y:S02]  /*3bb0*/  ISETP.NE.AND P6, PT, R28, RZ, PT ;  /* 0x000000ff1c00720c */ /* 0x000fe40003fc5270 */
[----:B------:R-:W-:-:S11]  /*3bc0*/  ISETP.NE.AND P0, PT, R33, RZ, PT ;  /* 0x000000ff2100720c */ /* 0x000fd60003f05270 */
[----:B------:R-:W-:Y:S02]  /*3bd0*/  @!P6 VIMNMX R26, PT, PT, R26, R13, PT ;  /* 0x0000000d1a1ae248 */ /* 0x000fe40003fe0100 */
[----:B------:R-:W-:-:S04]  /*3be0*/  ISETP.NE.AND P6, PT, R37, RZ, PT ;  /* 0x000000ff2500720c */ /* 0x000fc80003fc5270 */
[----:B------:R-:W-:-:S09]  /*3bf0*/  SEL R26, R13, R26, !P6 ;  /* 0x0000001a0d1a7207 */ /* 0x000fd20007000000 */
.L_x_19:
[----:B------:R-:W-:Y:S05]  /*3c00*/  BSYNC.RECONVERGENT B0 ;  /* 0x0000000000007941 */ /* 0x000fea0003800200 */
.L_x_18:
[----:B------:R-:W-:Y:S02]  /*3c10*/  VIMNMX R13, PT, PT, R2, R26, PT ;  /* 0x0000001a020d7248 */ /* 0x000fe40003fe0100 */
[----:B------:R-:W-:Y:S02]  /*3c20*/  ISETP.NE.AND P6, PT, R31, RZ, PT ;  /* 0x000000ff1f00720c */ /* 0x000fe40003fc5270 */
[----:B------:R-:W-:Y:S02]  /*3c30*/  P2R R12, PR, RZ, 0x20 ;  /* 0x00000020ff0c7803 */ /* 0x000fe40000000000 */
        /* <DEDUP_REMOVED lines=18> */
[----:B------:R-:W-:Y:S01]  /*3d60*/  SEL R9, R9, R2, P5 ;  /* 0x0000000209097207 */ /* 0x000fe20002800000 */
[----:B------:R-:W-:Y:S06]  /*3d70*/  BRA `(.L_x_20) ;  /* 0x0000001800347947 */ /* 0x000fec0003800000 */
.L_x_17:
[----:B------:R-:W-:Y:S01]  /*3d80*/  ISETP.NE.AND P6, PT, R45, RZ, PT ;  /* 0x000000ff2d00720c */ /* 0x000fe20003fc5270 */
[----:B------:R-:W-:-:S12]  /*3d90*/  IMAD.MOV.U32 R28, RZ, RZ, RZ ;  /* 0x000000ffff1c7224 */ /* 0x000fd800078e00ff */
[----:B0-----:R-:W0:Y:S02]  /*3da0*/  @!P6 LDC.64 R12, c[0x0][0x388] ;  /* 0x0000e200ff0ceb82 */ /* 0x001e240000000a00 */
[----:B0-----:R-:W-:-:S05]  /*3db0*/  @!P6 IMAD.WIDE.U32 R12, R35, 0x4, R12 ;  /* 0x00000004230ce825 */ /* 0x001fca00078e000c */
[----:B------:R0:W5:Y:S01]  /*3dc0*/  @!P6 LDG.E R28, desc[UR8][R12.64] ;  /* 0x000000080c1ce981 */ /* 0x000162000c1e1900 */
[----:B------:R-:W-:Y:S01]  /*3dd0*/  IMAD R32, R45, 0x9, RZ ;  /* 0x000000092d207824 */ /* 0x000fe200078e02ff */
[----:B------:R-:W-:Y:S02]  /*3de0*/  ISETP.NE.AND P3, PT, R11, R22, PT ;  /* 0x000000160b00720c */ /* 0x000fe40003f65270 */
[----:B-12---:R-:W-:Y:S01]  /*3df0*/  VIMNMX R34, PT, PT, R2, R3, PT ;  /* 0x0000000302227248 */ /* 0x006fe20003fe0100 */
[----:B------:R-:W-:Y:S01]  /*3e00*/  VIADD R26, R32, 0x1 ;  /* 0x00000001201a7836 */ /* 0x000fe20000000000 */
[----:B------:R-:W-:Y:S01]  /*3e10*/  ISETP.NE.AND P2, PT, R22, R19, PT ;  /* 0x000000131600720c */ /* 0x000fe20003f45270 */
[C---:B------:R-:W-:Y:S01]  /*3e20*/  VIADD R22, R32.reuse, 0x2 ;  /* 0x0000000220167836 */ /* 0x040fe20000000000 */
[C---:B------:R-:W-:Y:S02]  /*3e30*/  ISETP.NE.AND P1, PT, R45.reuse, RZ, PT ;  /* 0x000000ff2d00720c */ /* 0x040fe40003f25270 */
[----:B0-----:R-:W-:Y:S01]  /*3e40*/  LEA R13, R45, UR4, 0x2 ;  /* 0x000000042d0d7c11 */ /* 0x001fe2000f8e10ff */
[----:B------:R-:W-:Y:S01]  /*3e50*/  VIADD R12, R32, 0x3 ;  /* 0x00000003200c7836 */ /* 0x000fe20000000000 */
[----:B------:R-:W-:-:S02]  /*3e60*/  ISETP.EQ.OR P3, PT, R26, R27, P3 ;  /* 0x0000001b1a00720c */ /* 0x000fc40001f62670 */
[----:B------:R-:W-:Y:S01]  /*3e70*/  ISETP.EQ.OR P2, PT, R22, R27, P2 ;  /* 0x0000001b1600720c */ /* 0x000fe20001742670 */
[----:B------:R0:W-:Y:S01]  /*3e80*/  STS [R13+0x47c], R16 ;  /* 0x00047c100d007388 */ /* 0x0001e20000000800 */
[----:B------:R-:W-:Y:S01]  /*3e90*/  SEL R23, R3, R34, P3 ;  /* 0x0000002203177207 */ /* 0x000fe20001800000 */
[----:B------:R-:W-:Y:S03]  /*3ea0*/  BAR.SYNC.DEFER_BLOCKING 0x0 ;  /* 0x0000000000007b1d */ /* 0x000fe60000010000 */
[C---:B---3--:R-:W-:Y:S02]  /*3eb0*/  VIMNMX R23, PT, PT, R4.reuse, R23, PT ;  /* 0x0000001704177248 */ /* 0x048fe40003fe0100 */
[----:B------:R-:W-:Y:S02]  /*3ec0*/  ISETP.NE.AND P0, PT, R19, R20, PT ;  /* 0x000000141300720c */ /* 0x000fe40003f05270 */
[----:B------:R-:W-:-:S02]  /*3ed0*/  SEL R22, R4, R23, P2 ;  /* 0x0000001704167207 */ /* 0x000fc40001000000 */
[-C--:B------:R-:W-:Y:S01]  /*3ee0*/  ISETP.EQ.OR P5, PT, R12, R27.reuse, P0 ;  /* 0x0000001b0c00720c */ /* 0x080fe200007a2670 */
[----:B------:R-:W-:Y:S01]  /*3ef0*/  VIADD R12, R32, 0x4 ;  /* 0x00000004200c7836 */ /* 0x000fe20000000000 */
[C---:B----4-:R-:W-:Y:S02]  /*3f00*/  VIMNMX R22, PT, PT, R5.reuse, R22, PT ;  /* 0x0000001605167248 */ /* 0x050fe40003fe0100 */
[----:B------:R-:W-:Y:S02]  /*3f10*/  ISETP.NE.AND P4, PT, R20, R18, PT ;  /* 0x000000121400720c */ /* 0x000fe40003f85270 */
[----:B------:R-:W-:Y:S02]  /*3f20*/  SEL R19, R5, R22, P5 ;  /* 0x0000001605137207 */ /* 0x000fe40002800000 */
[----:B------:R-:W-:Y:S01]  /*3f30*/  ISETP.EQ.OR P4, PT, R12, R27, P4 ;  /* 0x0000001b0c00720c */ /* 0x000fe20002782670 */
[----:B------:R-:W-:Y:S01]  /*3f40*/  VIADD R12, R32, 0x5 ;  /* 0x00000005200c7836 */ /* 0x000fe20000000000 */
[----:B------:R-:W-:-:S02]  /*3f50*/  VIMNMX R19, PT, PT, R6, R19, PT ;  /* 0x0000001306137248 */ /* 0x000fc40003fe0100 */
[----:B------:R-:W-:Y:S02]  /*3f60*/  ISETP.NE.AND P0, PT, R18, R17, PT ;  /* 0x000000111200720c */ /* 0x000fe40003f05270 */
[----:B------:R-:W-:Y:S02]  /*3f70*/  SEL R18, R6, R19, P4 ;  /* 0x0000001306127207 */ /* 0x000fe40002000000 */
[----:B------:R-:W-:Y:S02]  /*3f80*/  P2R R21, PR, RZ, 0x40 ;  /* 0x00000040ff157803 */ /* 0x000fe40000000000 */
[----:B------:R-:W-:Y:S01]  /*3f90*/  ISETP.EQ.OR P6, PT, R12, R27, P0 ;  /* 0x0000001b0c00720c */ /* 0x000fe200007c2670 */
[----:B------:R-:W-:Y:S01]  /*3fa0*/  VIADD R12, R32, 0x6 ;  /* 0x00000006200c7836 */ /* 0x000fe20000000000 */
[----:B------:R-:W-:Y:S02]  /*3fb0*/  VIMNMX R18, PT, PT, R7, R18, PT ;  /* 0x0000001207127248 */ /* 0x000fe40003fe0100 */
[----:B------:R-:W-:-:S02]  /*3fc0*/  ISETP.NE.AND P0, PT, R17, R14, PT ;  /* 0x0000000e1100720c */ /* 0x000fc40003f05270 */
[----:B------:R-:W-:Y:S02]  /*3fd0*/  P2R R25, PR, RZ, 0x10 ;  /* 0x00000010ff197803 */ /* 0x000fe40000000000 */
[----:B------:R-:W-:Y:S02]  /*3fe0*/  SEL R17, R7, R18, P6 ;  /* 0x0000001207117207 */ /* 0x000fe40003000000 */
[----:B------:R-:W-:Y:S01]  /*3ff0*/  ISETP.EQ.OR P4, PT, R12, R27, P0 ;  /* 0x0000001b0c00720c */ /* 0x000fe20000782670 */
[----:B------:R-:W-:Y:S01]  /*4000*/  VIADD R12, R32, 0x8 ;  /* 0x00000008200c7836 */ /* 0x000fe20000000000 */
[----:B------:R-:W-:Y:S02]  /*4010*/  VIMNMX R17, PT, PT, R8, R17, PT ;  /* 0x0000001108117248 */ /* 0x000fe40003fe0100 */
[----:B------:R-:W-:Y:S02]  /*4020*/  ISETP.NE.AND P0, PT, R14, R15, PT ;  /* 0x0000000f0e00720c */ /* 0x000fe40003f05270 */
[----:B------:R-:W-:-:S02]  /*4030*/  P2R R26, PR, RZ, 0x20 ;  /* 0x00000020ff1a7803 */ /* 0x000fc40000000000 */
[----:B------:R-:W-:Y:S02]  /*4040*/  P2R R42, PR, RZ, 0x40 ;  /* 0x00000040ff2a7803 */ /* 0x000fe40000000000 */
[----:B------:R-:W-:Y:S02]  /*4050*/  P2R R18, PR, RZ, 0x40 ;  /* 0x00000040ff127803 */ /* 0x000fe40000000000 */
[----:B------:R-:W-:Y:S02]  /*4060*/  P2R R41, PR, RZ, 0x10 ;  /* 0x00000010ff297803 */ /* 0x000fe40000000000 */
[----:B------:R-:W-:Y:S01]  /*4070*/  ISETP.NE.AND P6, PT, R25, RZ, PT ;  /* 0x000000ff1900720c */ /* 0x000fe20003fc5270 */
[----:B-----5:R1:W2:Y:S01]  /*4080*/  @P1 LDS R28, [R13+0x478] ;  /* 0x000478000d1c1984 */ /* 0x0202a20000000800 */
[----:B------:R-:W-:Y:S02]  /*4090*/  ISETP.NE.AND P1, PT, R15, R16, PT ;  /* 0x000000100f00720c */ /* 0x000fe40003f25270 */
[----:B0-----:R-:W-:-:S02]  /*40a0*/  SEL R16, R8, R17, P4 ;  /* 0x0000001108107207 */ /* 0x001fc40002000000 */
[-C--:B------:R-:W-:Y:S01]  /*40b0*/  ISETP.EQ.OR P1, PT, R12, R27.reuse, P1 ;  /* 0x0000001b0c00720c */ /* 0x080fe20000f22670 */
[----:B------:R-:W-:Y:S01]  /*40c0*/  VIADD R12, R32, 0x7 ;  /* 0x00000007200c7836 */ /* 0x000fe20000000000 */
[C---:B------:R-:W-:Y:S02]  /*40d0*/  VIMNMX R16, PT, PT, R9.reuse, R16, PT ;  /* 0x0000001009107248 */ /* 0x040fe40003fe0100 */
[----:B------:R-:W-:Y:S02]  /*40e0*/  P2R R17, PR, RZ, 0x10 ;  /* 0x00000010ff117803 */ /* 0x000fe40000000000 */
[----:B------:R-:W-:Y:S02]  /*40f0*/  ISETP.EQ.OR P5, PT, R12, R27, P0 ;  /* 0x0000001b0c00720c */ /* 0x000fe400007a2670 */
[----:B------:R-:W-:Y:S02]  /*4100*/  ISETP.NE.AND P4, PT, R26, RZ, PT ;  /* 0x000000ff1a00720c */ /* 0x000fe40003f85270 */
[----:B-1----:R-:W-:-:S02]  /*4110*/  SEL R13, R9, R16, P5 ;  /* 0x00000010090d7207 */ /* 0x002fc40002800000 */
[----:B------:R-:W-:Y:S02]  /*4120*/  P2R R38, PR, RZ, 0x20 ;  /* 0x00000020ff267803 */ /* 0x000fe40000000000 */
[----:B------:R-:W-:-:S05]  /*4130*/  @!P1 VIMNMX R30, PT, PT, R30, R13, PT ;  /* 0x0000000d1e1e9248 */ /* 0x000fca0003fe0100 */
[----:B------:R-:W0:Y:S01]  /*4140*/  SHFL.UP PT, R13, R30, 0x1, RZ ;  /* 0x042000001e0d7989 */ /* 0x000e2200000e00ff */
[----:B--2---:R-:W-:-:S04]  /*4150*/  ISETP.NE.AND P0, PT, R28, R11, PT ;  /* 0x0000000b1c00720c */ /* 0x004fc80003f05270 */
[----:B------:R-:W-:-:S04]  /*4160*/  ISETP.EQ.OR P0, PT, R32, R27, P0 ;  /* 0x0000001b2000720c */ /* 0x000fc80000702670 */
[----:B------:R-:W-:Y:S02]  /*4170*/  P2R R36, PR, RZ, 0x1 ;  /* 0x00000001ff247803 */ /* 0x000fe40000000000 */
[----:B------:R-:W-:Y:S02]  /*4180*/  PLOP3.LUT P0, PT, P2, P3, P0, 0xfe, 0x0 ;  /* 0x000000000000781c */ /* 0x000fe40001707f06 */
[----:B0-----:R-:W-:Y:S02]  /*4190*/  VIMNMX R13, PT, PT, R30, R13, PT ;  /* 0x0000000d1e0d7248 */ /* 0x001fe40003fe0100 */
[----:B------:R-:W-:Y:S02]  /*41a0*/  PLOP3.LUT P0, PT, P6, P0, P4, 0xfe, 0x0 ;  /* 0x000000000000781c */ /* 0x000fe40003701f46 */
[----:B------:R-:W-:Y:S02]  /*41b0*/  ISETP.NE.AND P4, PT, R17, RZ, PT ;  /* 0x000000ff1100720c */ /* 0x000fe40003f85270 */
[----:B------:R-:W-:-:S04]  /*41c0*/  ISETP.NE.AND P6, PT, R18, RZ, PT ;  /* 0x000000ff1200720c */ /* 0x000fc80003fc5270 */
[----:B------:R-:W-:Y:S02]  /*41d0*/  PLOP3.LUT P0, PT, P4, P0, P6, 0xfe, 0x0 ;  /* 0x000000000000781c */ /* 0x000fe40002701f66 */
[----:B------:R-:W-:Y:S02]  /*41e0*/  ISETP.GE.AND P4, PT, R37, 0x1, PT ;  /* 0x000000012500780c */ /* 0x000fe40003f86270 */
[----:B------:R-:W-:Y:S02]  /*41f0*/  PLOP3.LUT P0, PT, P1, P0, P5, 0xfe, 0x0 ;  /* 0x000000000000781c */ /* 0x000fe40000f01f56 */
[----:B------:R-:W-:Y:S02]  /*4200*/  ISETP.NE.AND P6, PT, R21, RZ, PT ;  /* 0x000000ff1500720c */ /* 0x000fe40003fc5270 */
[----:B------:R-:W-:Y:S02]  /*4210*/  SEL R11, RZ, 0x1, !P0 ;  /* 0x00000001ff0b7807 */ /* 0x000fe40004000000 */
[----:B------:R-:W-:-:S03]  /*4220*/  ISETP.GE.U32.AND P5, PT, R45, 0x20, PT ;  /* 0x000000202d00780c */ /* 0x000fc60003fa6070 */
[----:B------:R-:W0:Y:S02]  /*4230*/  SHFL.UP PT, R12, R11, 0x1, RZ ;  /* 0x042000000b0c7989 */ /* 0x000e2400000e00ff */
[----:B------:R-:W-:Y:S02]  /*4240*/  @P4 SEL R30, R30, R13, P0 ;  /* 0x0000000d1e1e4207 */ /* 0x000fe40000000000 */
[----:B------:R-:W-:-:S03]  /*4250*/  ISETP.GE.AND P0, PT, R37, 0x2, PT ;  /* 0x000000022500780c */ /* 0x000fc60003f06270 */
[----:B------:R-:W1:Y:S01]  /*4260*/  SHFL.UP PT, R13, R30, 0x2, RZ ;  /* 0x044000001e0d7989 */ /* 0x000e6200000e00ff */
[----:B0-----:R-:W-:-:S04]  /*4270*/  SEL R12, R12, RZ, P4 ;  /* 0x000000ff0c0c7207 */ /* 0x001fc80002000000 */
[----:B------:R-:W-:Y:S02]  /*4280*/  LOP3.LUT P4, R12, R12, RZ, R11, 0xfa, !PT ;  /* 0x000000ff0c0c7212 */ /* 0x000fe4000788fa0b */
[----:B-1----:R-:W-:-:S04]  /*4290*/  VIMNMX R13, PT, PT, R30, R13, PT ;  /* 0x0000000d1e0d7248 */ /* 0x002fc80003fe0100 */
        /* <DEDUP_REMOVED lines=12> */
[----:B------:R-:W-:Y:S02]  /*4360*/  LOP3.LUT P4, R14, R14, RZ, R13, 0xfa, !PT ;  /* 0x000000ff0e0e7212 */ /* 0x000fe4000788fa0d */
[----:B0-----:R-:W-:-:S09]  /*4370*/  VIMNMX R11, PT, PT, R30, R11, PT ;  /* 0x0000000b1e0b7248 */ /* 0x001fd20003fe0100 */
[----:B------:R-:W-:Y:S02]  /*4380*/  @P0 SEL R30, R11, R30, !P4 ;  /* 0x0000001e0b1e0207 */ /* 0x000fe40006000000 */
[----:B------:R-:W0:Y:S01]  /*4390*/  SHFL.UP PT, R11, R14, 0x8, RZ ;  /* 0x050000000e0b7989 */ /* 0x000e2200000e00ff */
[----:B------:R-:W-:-:S03]  /*43a0*/  ISETP.NE.AND P4, PT, R37, 0x1f, PT ;  /* 0x0000001f2500780c */ /* 0x000fc60003f85270 */
[----:B------:R-:W1:Y:S10]  /*43b0*/  SHFL.UP PT, R15, R30, 0x10, RZ ;  /* 0x060000001e0f7989 */ /* 0x000e7400000e00ff */
[----:B------:R-:W-:-:S02]  /*43c0*/  @!P4 LEA R20, R10, UR4, 0x3 ;  /* 0x000000040a14cc11 */ /* 0x000fc4000f8e18ff */
[----:B0-----:R-:W-:-:S04]  /*43d0*/  SEL R11, R11, RZ, P0 ;  /* 0x000000ff0b0b7207 */ /* 0x001fc80000000000 */
[----:B------:R-:W-:Y:S02]  /*43e0*/  LOP3.LUT P0, R11, R11, RZ, R14, 0xfa, !PT ;  /* 0x000000ff0b0b7212 */ /* 0x000fe4000780fa0e */
[----:B-1----:R-:W-:-:S03]  /*43f0*/  VIMNMX R15, PT, PT, R30, R15, PT ;  /* 0x0000000f1e0f7248 */ /* 0x002fc60003fe0100 */
[----:B------:R-:W0:Y:S01]  /*4400*/  SHFL.UP PT, R12, R11, 0x10, RZ ;  /* 0x060000000b0c7989 */ /* 0x000e2200000e00ff */
[----:B------:R-:W-:Y:S02]  /*4410*/  SEL R29, R15, R30, !P0 ;  /* 0x0000001e0f1d7207 */ /* 0x000fe40004000000 */
[----:B------:R-:W-:-:S04]  /*4420*/  ISETP.GE.AND P0, PT, R37, 0x10, PT ;  /* 0x000000102500780c */ /* 0x000fc80003f06270 */
[----:B------:R-:W-:Y:S02]  /*4430*/  SEL R30, R30, R29, !P0 ;  /* 0x0000001d1e1e7207 */ /* 0x000fe40004000000 */
[----:B0-----:R-:W-:-:S04]  /*4440*/  SEL R12, R12, RZ, P0 ;  /* 0x000000ff0c0c7207 */ /* 0x001fc80000000000 */
[----:B------:R-:W-:-:S05]  /*4450*/  LOP3.LUT R28, R12, R11, RZ, 0xfc, !PT ;  /* 0x0000000b0c1c7212 */ /* 0x000fca00078efcff */
[----:B------:R-:W-:Y:S01]  /*4460*/  @!P4 STS.64 [R20], R28 ;  /* 0x0000001c1400c388 */ /* 0x000fe20000000a00 */
[----:B------:R-:W-:Y:S06]  /*4470*/  BAR.SYNC.DEFER_BLOCKING 0x0 ;  /* 0x0000000000007b1d */ /* 0x000fec0000010000 */
[----:B------:R-:W0:Y:S04]  /*4480*/  SHFL.UP PT, R28, R28, 0x1, RZ ;  /* 0x042000001c1c7989 */ /* 0x000e2800000e00ff */
[----:B------:R-:W-:Y:S04]  /*4490*/  SHFL.UP PT, R29, R30, 0x1, RZ ;  /* 0x042000001e1d7989 */ /* 0x000fe800000e00ff */
[----:B------:R-:W1:Y:S04]  /*44a0*/  LDS.128 R12, [UR4] ;  /* 0x00000004ff0c7984 */ /* 0x000e680008000c00 */
[----:B------:R-:W2:Y:S01]  /*44b0*/  LDS.128 R16, [UR4+0x10] ;  /* 0x00001004ff107984 */ /* 0x000ea20008000c00 */
[----:B0-----:R-:W-:-:S02]  /*44c0*/  @P5 ISETP.NE.AND P4, PT, R28, RZ, PT ;  /* 0x000000ff1c00520c */ /* 0x001fc40003f85270 */
[C---:B-1----:R-:W-:Y:S02]  /*44d0*/  ISETP.NE.AND P0, PT, R14.reuse, RZ, PT ;  /* 0x000000ff0e00720c */ /* 0x042fe40003f05270 */
[----:B------:R-:W-:Y:S02]  /*44e0*/  LOP3.LUT R11, R14, R12, RZ, 0xfc, !PT ;  /* 0x0000000c0e0b7212 */ /* 0x000fe400078efcff */
[----:B--2---:R-:W-:-:S09]  /*44f0*/  LOP3.LUT R21, R16, R14, R12, 0xfe, !PT ;  /* 0x0000000e10157212 */ /* 0x004fd200078efe0c */
[----:B------:R-:W-:Y:S02]  /*4500*/  @!P0 VIMNMX R15, PT, PT, R13, R15, PT ;  /* 0x0000000f0d0f8248 */ /* 0x000fe40003fe0100 */
[----:B------:R-:W-:-:S13]  /*4510*/  ISETP.NE.AND P0, PT, R16, RZ, PT ;  /* 0x000000ff1000720c */ /* 0x000fda0003f05270 */
[----:B------:R-:W-:Y:S02]  /*4520*/  @!P0 VIMNMX R17, PT, PT, R15, R17, PT ;  /* 0x000000110f118248 */ /* 0x000fe40003fe0100 */
[----:B------:R-:W-:-:S04]  /*4530*/  ISETP.NE.AND P0, PT, R10, 0x2, PT ;  /* 0x000000020a00780c */ /* 0x000fc80003f05270 */
[----:B------:R-:W-:Y:S02]  /*4540*/  SEL R20, R15, R13, !P0 ;  /* 0x0000000d0f147207 */ /* 0x000fe40004000000 */
[----:B------:R-:W-:Y:S02]  /*4550*/  SEL R11, R11, R12, !P0 ;  /* 0x0000000c0b0b7207 */ /* 0x000fe40004000000 */
[C---:B------:R-:W-:Y:S02]  /*4560*/  ISETP.NE.AND P0, PT, R18.reuse, RZ, PT ;  /* 0x000000ff1200720c */ /* 0x040fe40003f05270 */
[----:B------:R-:W-:-:S11]  /*4570*/  LOP3.LUT R12, R18, R21, RZ, 0xfc, !PT ;  /* 0x00000015120c7212 */ /* 0x000fd600078efcff */
[----:B------:R-:W-:Y:S02]  /*4580*/  @!P0 VIMNMX R19, PT, PT, R19, R17, PT ;  /* 0x0000001113138248 */ /* 0x000fe40003fe0100 */
[----:B------:R-:W-:-:S04]  /*4590*/  ISETP.NE.AND P0, PT, R10, 0x3, PT ;  /* 0x000000030a00780c */ /* 0x000fc80003f05270 */
[----:B------:R-:W-:Y:S02]  /*45a0*/  SEL R20, R17, R20, !P0 ;  /* 0x0000001411147207 */ /* 0x000fe40004000000 */
[----:B------:R-:W-:Y:S02]  /*45b0*/  SEL R11, R21, R11, !P0 ;  /* 0x0000000b150b7207 */ /* 0x000fe40004000000 */
[----:B------:R-:W-:-:S04]  /*45c0*/  ISETP.NE.AND P0, PT, R10, 0x4, PT ;  /* 0x000000040a00780c */ /* 0x000fc80003f05270 */
[----:B------:R-:W-:Y:S02]  /*45d0*/  SEL R11, R12, R11, !P0 ;  /* 0x0000000b0c0b7207 */ /* 0x000fe40004000000 */
[----:B------:R-:W0:Y:S01]  /*45e0*/  LDS.128 R12, [UR4+0x20] ;  /* 0x00002004ff0c7984 */ /* 0x000e220008000c00 */
[----:B------:R-:W-:Y:S02]  /*45f0*/  SEL R20, R19, R20, !P0 ;  /* 0x0000001413147207 */ /* 0x000fe40004000000 */
[C---:B0-----:R-:W-:Y:S02]  /*4600*/  ISETP.NE.AND P0, PT, R12.reuse, RZ, PT ;  /* 0x000000ff0c00720c */ /* 0x041fe40003f05270 */
[----:B------:R-:W-:-:S04]  /*4610*/  LOP3.LUT R21, R12, R18, R21, 0xfe, !PT ;  /* 0x000000120c157212 */ /* 0x000fc800078efe15 */
[----:B------:R-:W-:-:S07]  /*4620*/  LOP3.LUT R12, R14, R21, RZ, 0xfc, !PT ;  /* 0x000000150e0c7212 */ /* 0x000fce00078efcff */
[----:B------:R-:W-:Y:S02]  /*4630*/  @!P0 VIMNMX R13, PT, PT, R19, R13, PT ;  /* 0x0000000d130d8248 */ /* 0x000fe40003fe0100 */
[----:B------:R-:W0:Y:S01]  /*4640*/  LDS.128 R16, [UR4+0x30] ;  /* 0x00003004ff107984 */ /* 0x000e220008000c00 */
[----:B------:R-:W-:-:S13]  /*4650*/  ISETP.NE.AND P0, PT, R14, RZ, PT ;  /* 0x000000ff0e00720c */ /* 0x000fda0003f05270 */
[----:B------:R-:W-:Y:S02]  /*4660*/  @!P0 VIMNMX R15, PT, PT, R15, R13, PT ;  /* 0x0000000d0f0f8248 */ /* 0x000fe40003fe0100 */
[----:B------:R-:W-:-:S04]  /*4670*/  ISETP.NE.AND P0, PT, R10, 0x5, PT ;  /* 0x000000050a00780c */ /* 0x000fc80003f05270 */
[----:B------:R-:W-:Y:S02]  /*4680*/  SEL R20, R13, R20, !P0 ;  /* 0x000000140d147207 */ /* 0x000fe40004000000 */
[----:B------:R-:W-:Y:S02]  /*4690*/  SEL R11, R21, R11, !P0 ;  /* 0x0000000b150b7207 */ /* 0x000fe40004000000 */
[----:B------:R-:W-:-:S04]  /*46a0*/  ISETP.NE.AND P0, PT, R10, 0x6, PT ;  /* 0x000000060a00780c */ /* 0x000fc80003f05270 */
[----:B------:R-:W-:Y:S02]  /*46b0*/  SEL R12, R12, R11, !P0 ;  /* 0x0000000b0c0c7207 */ /* 0x000fe40004000000 */
[----:B------:R-:W-:Y:S02]  /*46c0*/  SEL R20, R15, R20, !P0 ;  /* 0x000000140f147207 */ /* 0x000fe40004000000 */
[C---:B0-----:R-:W-:Y:S02]  /*46d0*/  ISETP.NE.AND P0, PT, R16.reuse, RZ, PT ;  /* 0x000000ff1000720c */ /* 0x041fe40003f05270 */
[----:B------:R-:W-:-:S11]  /*46e0*/  LOP3.LUT R23, R16, R14, R21, 0xfe, !PT ;  /* 0x0000000e10177212 */ /* 0x000fd600078efe15 */
[----:B------:R-:W-:Y:S02]  /*46f0*/  @!P0 VIMNMX R17, PT, PT, R15, R17, PT ;  /* 0x000000110f118248 */ /* 0x000fe40003fe0100 */
[----:B------:R-:W-:Y:S02]  /*4700*/  PLOP3.LUT P0, PT, PT, PT, PT, 0x80, 0x8 ;  /* 0x000000000008781c */ /* 0x000fe40003f0f070 */
[----:B------:R-:W-:Y:S02]  /*4710*/  @P5 PLOP3.LUT P0, PT, P4, PT, PT, 0x80, 0x8 ;  /* 0x000000000008581c */ /* 0x000fe4000270f070 */
[----:B------:R-:W-:-:S04]  /*4720*/  ISETP.NE.AND P4, PT, R10, 0x7, PT ;  /* 0x000000070a00780c */ /* 0x000fc80003f85270 */
[----:B------:R-:W-:Y:S02]  /*4730*/  SEL R20, R17, R20, !P4 ;  /* 0x0000001411147207 */ /* 0x000fe40006000000 */
[----:B------:R-:W-:-:S05]  /*4740*/  SEL R12, R23, R12, !P4 ;  /* 0x0000000c170c7207 */ /* 0x000fca0006000000 */
[----:B------:R-:W-:Y:S02]  /*4750*/  @!P0 VIMNMX R29, PT, PT, R29, R20, PT ;  /* 0x000000141d1d8248 */ /* 0x000fe40003fe0100 */
[----:B------:R-:W-:-:S04]  /*4760*/  @P5 ISETP.NE.AND P0, PT, R37, RZ, PT ;  /* 0x000000ff2500520c */ /* 0x000fc80003f05270 */
[----:B------:R-:W-:Y:S02]  /*4770*/  @P5 SEL R11, R28, RZ, P0 ;  /* 0x000000ff1c0b5207 */ /* 0x000fe40000000000 */
[----:B------:R-:W-:Y:S02]  /*4780*/  @P5 SEL R29, R20, R29, !P0 ;  /* 0x0000001d141d5207 */ /* 0x000fe40004000000 */
[----:B------:R-:W-:Y:S02]  /*4790*/  ISETP.NE.AND P0, PT, R18, RZ, PT ;  /* 0x000000ff1200720c */ /* 0x000fe40003f05270 */
[----:B------:R-:W-:Y:S02]  /*47a0*/  SEL R20, RZ, 0x1, !P1 ;  /* 0x00000001ff147807 */ /* 0x000fe40004800000 */
[----:B------:R-:W-:-:S09]  /*47b0*/  @P5 LOP3.LUT R28, R12, R11, RZ, 0xfc, !PT ;  /* 0x0000000b0c1c5212 */ /* 0x000fd200078efcff */
        /* <DEDUP_REMOVED lines=17> */
.L_x_22:
[----:B------:R-:W-:Y:S05]  /*48d0*/  NANOSLEEP 0x1c2 ;  /* 0x000001c20000795d */ /* 0x000fea0003800000 */
[----:B------:R-:W-:Y:S01]  /*48e0*/  NOP ;  /* 0x0000000000007918 */ /* 0x000fe20000000000 */
.L_x_23:
[----:B--2---:R-:W-:-:S03]  /*48f0*/  IMAD.WIDE.U32 R12, R45, 0x10, RZ ;  /* 0x000000102d0c7825 */ /* 0x004fc600078e00ff */
[----:B------:R-:W-:Y:S02]  /*4900*/  LOP3.LUT R15, R12, 0xfffffff0, RZ, 0x3c, !PT ;  /* 0xfffffff00c0f7812 */ /* 0x000fe400078e3cff */
[----:B------:R-:W-:Y:S02]  /*4910*/  LOP3.LUT R13, RZ, R13, RZ, 0x33, !PT ;  /* 0x0000000dff0d7212 */ /* 0x000fe400078e33ff */
[----:B------:R-:W-:-:S05]  /*4920*/  IADD3 R10, P0, PT, R10, R15, RZ ;  /* 0x0000000f0a0a7210 */ /* 0x000fca0007f1e0ff */
[----:B------:R-:W-:-:S08]  /*4930*/  IMAD.X R11, R11, 0x1, R13, P0 ;  /* 0x000000010b0b7824 */ /* 0x000fd000000e060d */
.L_x_25:
[----:B------:R-:W2:Y:S01]  /*4940*/  LD.E.128.STRONG.GPU R12, desc[UR8][R10.64+0x200] ;  /* 0x000200080a0c7980 */ /* 0x000ea2000c10fd00 */
[----:B------:R-:W-:Y:S05]  /*4950*/  YIELD ;  /* 0x0000000000007946 */ /* 0x000fea0003800000 */
[----:B------:R-:W-:Y:S01]  /*4960*/  UMOV UR5, 0xffffffff ;  /* 0xffffffff00057882 */ /* 0x000fe20000000000 */
[----:B--2---:R-:W-:-:S04]  /*4970*/  ISETP.NE.U32.AND P0, PT, R14, 0x63, PT ;  /* 0x000000630e00780c */ /* 0x004fc80003f05070 */
[----:B------:R-:W-:Y:S01]  /*4980*/  ISETP.NE.AND.EX P0, PT, R15, RZ, PT, P0 ;  /* 0x000000ff0f00720c */ /* 0x000fe20003f05300 */
[----:B------:R-:W-:-:S12]  /*4990*/  BRA.DIV UR5, `(.L_x_24) ;  /* 0x0000002205187947 */ /* 0x000fd8000b800000 */
[----:B------:R-:W-:-:S13]  /*49a0*/  VOTE.ANY P0, !P0 ;  /* 0x0000000000ff7806 */ /* 0x000fda0004000100 */
.L_x_70:
[----:B------:R-:W-:Y:S05]  /*49b0*/  @P0 BRA `(.L_x_25) ;  /* 0xfffffffc00e00947 */ /* 0x000fea000383ffff */
[----:B------:R-:W-:Y:S01]  /*49c0*/  UMOV UR5, 0xffffffff ;  /* 0xffffffff00057882 */ /* 0x000fe20000000000 */
[----:B------:R-:W-:-:S04]  /*49d0*/  ISETP.NE.U32.AND P0, PT, R14, 0x65, PT ;  /* 0x000000650e00780c */ /* 0x000fc80003f05070 */
[----:B------:R-:W-:Y:S01]  /*49e0*/  ISETP.NE.AND.EX P0, PT, R15, RZ, PT, P0 ;  /* 0x000000ff0f00720c */ /* 0x000fe20003f05300 */
[----:B------:R-:W-:-:S12]  /*49f0*/  BRA.DIV UR5, `(.L_x_26) ;  /* 0x0000002205207947 */ /* 0x000fd8000b800000 */
[----:B------:R-:W0:Y:S01]  /*4a00*/  S2R R43, SR_GEMASK ;  /* 0x00000000002b7919 */ /* 0x000e220000003c00 */
[----:B------:R-:W1:Y:S01]  /*4a10*/  LDC.64 R10, c[0x0][0x3a0] ;  /* 0x0000e800ff0a7b82 */ /* 0x000e620000000a00 */
[----:B------:R-:W-:Y:S01]  /*4a20*/  VOTE.ANY R16, PT, !P0 ;  /* 0x0000000000107806 */ /* 0x000fe200040e0100 */
[C---:B------:R-:W-:Y:S01]  /*4a30*/  VIADD R31, R37.reuse, 0x2 ;  /* 0x00000002251f7836 */ /* 0x040fe20000000000 */
[----:B------:R-:W2:Y:S01]  /*4a40*/  S2R R44, SR_CTAID.X ;  /* 0x00000000002c7919 */ /* 0x000ea20000002500 */
[----:B------:R-:W-:Y:S01]  /*4a50*/  VIADD R35, R37, 0x8 ;  /* 0x0000000825237836 */ /* 0x000fe20000000000 */
[----:B-1----:R-:W-:-:S05]  /*4a60*/  IADD3 R32, P0, PT, R10, 0x200, RZ ;  /* 0x000002000a207810 */ /* 0x002fca0007f1e0ff */
[----:B------:R-:W-:Y:S01]  /*4a70*/  IMAD.X R33, RZ, RZ, R11, P0 ;  /* 0x000000ffff217224 */ /* 0x000fe200000e060b */
[----:B------:R-:W-:Y:S02]  /*4a80*/  ISETP.NE.AND P0, PT, R12, RZ, PT ;  /* 0x000000ff0c00720c */ /* 0x000fe40003f05270 */
[----:B0-----:R-:W-:-:S05]  /*4a90*/  LOP3.LUT R16, R16, 0x80000000, R43, 0xec, !PT ;  /* 0x8000000010107812 */ /* 0x001fca00078eec2b */
[----:B------:R-:W-:-:S05]  /*4aa0*/  VIADD R11, R16, 0xffffffff ;  /* 0xffffffff100b7836 */ /* 0x000fca0000000000 */
[----:B------:R-:W-:-:S04]  /*4ab0*/  LOP3.LUT R11, R16, R11, RZ, 0xc, !PT ;  /* 0x0000000b100b7212 */ /* 0x000fc800078e0cff */
[----:B------:R-:W0:Y:S02]  /*4ac0*/  POPC R17, R11 ;  /* 0x0000000b00117309 */ /* 0x000e240000000000 */
[----:B0-----:R-:W0:Y:S01]  /*4ad0*/  SHFL.DOWN PT, R21, R13, 0x1, R17 ;  /* 0x082000000d157989 */ /* 0x001e2200000e0011 */
[----:B------:R-:W-:-:S03]  /*4ae0*/  ISETP.GT.AND P1, PT, R31, R17, PT ;  /* 0x000000111f00720c */ /* 0x000fc60003f24270 */
[----:B------:R-:W1:Y:S01]  /*4af0*/  SHFL.DOWN PT, R22, R12, 0x1, R17 ;  /* 0x082000000c167989 */ /* 0x000e6200000e0011 */
[----:B0-----:R-:W-:-:S04]  /*4b00*/  VIMNMX R21, PT, PT, R13, R21, PT ;  /* 0x000000150d157248 */ /* 0x001fc80003fe0100 */
[----:B------:R-:W-:Y:S02]  /*4b10*/  SEL R21, R21, R13, !P0 ;  /* 0x0000000d15157207 */ /* 0x000fe40004000000 */
[----:B------:R-:W-:-:S04]  /*4b20*/  ISETP.GE.AND P0, PT, R37, R17, PT ;  /* 0x000000112500720c */ /* 0x000fc80003f06270 */
[----:B------:R-:W-:Y:S02]  /*4b30*/  SEL R13, R21, R13, !P0 ;  /* 0x0000000d150d7207 */ /* 0x000fe40004000000 */
[----:B-1----:R-:W-:-:S03]  /*4b40*/  SEL R21, R22, RZ, !P0 ;  /* 0x000000ff16157207 */ /* 0x002fc60004000000 */
[----:B------:R-:W0:Y:S01]  /*4b50*/  SHFL.DOWN PT, R40, R13, 0x2, R17 ;  /* 0x084000000d287989 */ /* 0x000e2200000e0011 */
[----:B------:R-:W-:Y:S01]  /*4b60*/  LOP3.LUT P0, R22, R21, RZ, R12, 0xfa, !PT ;  /* 0x000000ff15167212 */ /* 0x000fe2000780fa0c */
[----:B------:R-:W-:-:S04]  /*4b70*/  VIADD R12, R37, 0x4 ;  /* 0x00000004250c7836 */ /* 0x000fc80000000000 */
[----:B------:R-:W1:Y:S01]  /*4b80*/  SHFL.DOWN PT, R34, R22, 0x2, R17 ;  /* 0x0840000016227989 */ /* 0x000e6200000e0011 */
[----:B0-----:R-:W-:-:S04]  /*4b90*/  VIMNMX R40, PT, PT, R13, R40, PT ;  /* 0x000000280d287248 */ /* 0x001fc80003fe0100 */
[----:B------:R-:W-:Y:S02]  /*4ba0*/  @!P1 SEL R13, R40, R13, !P0 ;  /* 0x0000000d280d9207 */ /* 0x000fe40004000000 */
[----:B-1----:R-:W-:Y:S02]  /*4bb0*/  SEL R11, R34, RZ, !P1 ;  /* 0x000000ff220b7207 */ /* 0x002fe40004800000 */
[----:B------:R-:W-:Y:S01]  /*4bc0*/  ISETP.GT.AND P1, PT, R12, R17, PT ;  /* 0x000000110c00720c */ /* 0x000fe20003f24270 */
[----:B------:R-:W0:Y:S01]  /*4bd0*/  SHFL.DOWN PT, R21, R13, 0x4, R17 ;  /* 0x088000000d157989 */ /* 0x000e2200000e0011 */
[----:B------:R-:W-:-:S05]  /*4be0*/  LOP3.LUT P0, R12, R22, RZ, R11, 0xfa, !PT ;  /* 0x000000ff160c7212 */ /* 0x000fca000780fa0b */
[----:B------:R-:W1:Y:S01]  /*4bf0*/  SHFL.DOWN PT, R34, R12, 0x4, R17 ;  /* 0x088000000c227989 */ /* 0x000e6200000e0011 */
[----:B0-----:R-:W-:-:S05]  /*4c00*/  VIMNMX R10, PT, PT, R13, R21, PT ;  /* 0x000000150d0a7248 */ /* 0x001fca0003fe0100 */
[----:B------:R-:W-:Y:S02]  /*4c10*/  @!P1 SEL R13, R10, R13, !P0 ;  /* 0x0000000d0a0d9207 */ /* 0x000fe40004000000 */
[----:B-1----:R-:W-:Y:S01]  /*4c20*/  SEL R11, R34, RZ, !P1 ;  /* 0x000000ff220b7207 */ /* 0x002fe20004800000 */
[----:B------:R-:W-:Y:S01]  /*4c30*/  VIADD R34, R37, 0x10 ;  /* 0x0000001025227836 */ /* 0x000fe20000000000 */
[----:B------:R-:W-:Y:S01]  /*4c40*/  ISETP.GT.AND P1, PT, R35, R17, PT ;  /* 0x000000112300720c */ /* 0x000fe20003f24270 */
[----:B------:R-:W0:Y:S01]  /*4c50*/  SHFL.DOWN PT, R21, R13, 0x8, R17 ;  /* 0x090000000d157989 */ /* 0x000e2200000e0011 */
[----:B------:R-:W-:-:S05]  /*4c60*/  LOP3.LUT P0, R40, R12, RZ, R11, 0xfa, !PT ;  /* 0x000000ff0c287212 */ /* 0x000fca000780fa0b */
[----:B------:R-:W1:Y:S01]  /*4c70*/  SHFL.DOWN PT, R22, R40, 0x8, R17 ;  /* 0x0900000028167989 */ /* 0x000e6200000e0011 */
[----:B0-----:R-:W-:-:S05]  /*4c80*/  VIMNMX R10, PT, PT, R13, R21, PT ;  /* 0x000000150d0a7248 */ /* 0x001fca0003fe0100 */
        /* <DEDUP_REMOVED lines=8> */
[----:B------:R-:W-:Y:S02]  /*4d10*/  ISETP.NE.U32.AND P0, PT, R14, 0x65, PT ;  /* 0x000000650e00780c */ /* 0x000fe40003f05070 */
[----:B------:R-:W-:Y:S02]  /*4d20*/  LOP3.LUT R10, RZ, R45, RZ, 0x33, !PT ;  /* 0x0000002dff0a7212 */ /* 0x000fe400078e33ff */
[----:B------:R-:W-:Y:S02]  /*4d30*/  ISETP.NE.AND.EX P0, PT, R15, RZ, PT, P0 ;  /* 0x000000ff0f00720c */ /* 0x000fe40003f05300 */
[----:B-1----:R-:W-:Y:S01]  /*4d40*/  SEL R11, R22, RZ, !P1 ;  /* 0x000000ff160b7207 */ /* 0x002fe20004800000 */
[----:B--2---:R-:W-:Y:S02]  /*4d50*/  IMAD.IADD R39, R10, 0x1, R44 ;  /* 0x000000010a277824 */ /* 0x004fe400078e022c */
[----:B------:R-:W-:Y:S01]  /*4d60*/  IMAD.MOV.U32 R10, RZ, RZ, R13 ;  /* 0x000000ffff0a7224 */ /* 0x000fe200078e000d */
[----:B------:R-:W-:-:S07]  /*4d70*/  LOP3.LUT R22, R11, R12, RZ, 0xfc, !PT ;  /* 0x0000000c0b167212 */ /* 0x000fce00078efcff */
[----:B------:R-:W-:-:S13]  /*4d80*/  VOTE.ALL P0, P0 ;  /* 0x0000000000ff7806 */ /* 0x000fda0000000000 */
.L_x_84:
[----:B------:R-:W-:Y:S05]  /*4d90*/  @!P0 BRA `(.L_x_27) ;  /* 0x00000004000c8947 */ /* 0x000fea0003800000 */
.L_x_31:
[----:B------:R-:W-:Y:S02]  /*4da0*/  IMAD.MOV.U32 R40, RZ, RZ, R10 ;  /* 0x000000ffff287224 */ /* 0x000fe400078e000a */
[----:B------:R-:W-:Y:S02]  /*4db0*/  IMAD.MOV.U32 R10, RZ, RZ, R32 ;  /* 0x000000ffff0a7224 */ /* 0x000fe400078e0020 */
[----:B------:R-:W-:Y:S02]  /*4dc0*/  IMAD.MOV.U32 R11, RZ, RZ, R33 ;  /* 0x000000ffff0b7224 */ /* 0x000fe400078e0021 */
[----:B------:R-:W-:-:S07]  /*4dd0*/  IMAD.WIDE R10, R39, 0x10, R10 ;  /* 0x00000010270a7825 */ /* 0x000fce00078e020a */
.L_x_29:
[----:B------:R-:W2:Y:S01]  /*4de0*/  LD.E.128.STRONG.GPU R12, desc[UR8][R10.64+-0x200] ;  /* 0xfffe00080a0c7980 */ /* 0x000ea2000c10fd00 */
[----:B------:R-:W-:Y:S05]  /*4df0*/  YIELD ;  /* 0x0000000000007946 */ /* 0x000fea0003800000 */
[----:B------:R-:W-:Y:S01]  /*4e00*/  UMOV UR5, 0xffffffff ;  /* 0xffffffff00057882 */ /* 0x000fe20000000000 */
[----:B--2---:R-:W-:-:S04]  /*4e10*/  ISETP.NE.U32.AND P0, PT, R14, 0x63, PT ;  /* 0x000000630e00780c */ /* 0x004fc80003f05070 */
[----:B------:R-:W-:Y:S01]  /*4e20*/  ISETP.NE.AND.EX P0, PT, R15, RZ, PT, P0 ;  /* 0x000000ff0f00720c */ /* 0x000fe20003f05300 */
[----:B------:R-:W-:-:S12]  /*4e30*/  BRA.DIV UR5, `(.L_x_28) ;  /* 0x0000002205c07947 */ /* 0x000fd8000b800000 */
[----:B------:R-:W-:-:S13]  /*4e40*/  VOTE.ANY P0, !P0 ;  /* 0x0000000000ff7806 */ /* 0x000fda0004000100 */
.L_x_87:
[----:B------:R-:W-:Y:S05]  /*4e50*/  @P0 BRA `(.L_x_29) ;  /* 0xfffffffc00e00947 */ /* 0x000fea000383ffff */
[----:B------:R-:W-:Y:S01]  /*4e60*/  UMOV UR5, 0xffffffff ;  /* 0xffffffff00057882 */ /* 0x000fe20000000000 */
[----:B------:R-:W-:-:S04]  /*4e70*/  ISETP.NE.U32.AND P0, PT, R14, 0x65, PT ;  /* 0x000000650e00780c */ /* 0x000fc80003f05070 */
[----:B------:R-:W-:Y:S01]  /*4e80*/  ISETP.NE.AND.EX P0, PT, R15, RZ, PT, P0 ;  /* 0x000000ff0f00720c */ /* 0x000fe20003f05300 */
[----:B------:R-:W-:-:S12]  /*4e90*/  BRA.DIV UR5, `(.L_x_30) ;  /* 0x0000002205c87947 */ /* 0x000fd8000b800000 */
[----:B------:R-:W-:Y:S01]  /*4ea0*/  VOTE.ANY R16, PT, !P0 ;  /* 0x0000000000107806 */ /* 0x000fe200040e0100 */
[----:B------:R-:W-:Y:S01]  /*4eb0*/  VIADD R39, R39, 0xffffffe0 ;  /* 0xffffffe027277836 */ /* 0x000fe20000000000 */
[----:B------:R-:W-:Y:S02]  /*4ec0*/  ISETP.NE.AND P0, PT, R12, RZ, PT ;  /* 0x000000ff0c00720c */ /* 0x000fe40003f05270 */
[----:B------:R-:W-:-:S05]  /*4ed0*/  LOP3.LUT R16, R16, 0x80000000, R43, 0xec, !PT ;  /* 0x8000000010107812 */ /* 0x000fca00078eec2b */
[----:B------:R-:W-:-:S05]  /*4ee0*/  VIADD R11, R16, 0xffffffff ;  /* 0xffffffff100b7836 */ /* 0x000fca0000000000 */
[----:B------:R-:W-:-:S04]  /*4ef0*/  LOP3.LUT R11, R16, R11, RZ, 0xc, !PT ;  /* 0x0000000b100b7212 */ /* 0x000fc800078e0cff */
[----:B------:R-:W0:Y:S02]  /*4f00*/  POPC R17, R11 ;  /* 0x0000000b00117309 */ /* 0x000e240000000000 */
[----:B0-----:R-:W0:Y:S04]  /*4f10*/  SHFL.DOWN PT, R21, R13, 0x1, R17 ;  /* 0x082000000d157989 */ /* 0x001e2800000e0011 */
[----:B------:R-:W1:Y:S01]  /*4f20*/  SHFL.DOWN PT, R44, R12, 0x1, R17 ;  /* 0x082000000c2c7989 */ /* 0x000e6200000e0011 */
[----:B0-----:R-:W-:-:S04]  /*4f30*/  VIMNMX R21, PT, PT, R13, R21, PT ;  /* 0x000000150d157248 */ /* 0x001fc80003fe0100 */
[----:B------:R-:W-:Y:S02]  /*4f40*/  SEL R21, R21, R13, !P0 ;  /* 0x0000000d15157207 */ /* 0x000fe40004000000 */
[----:B------:R-:W-:-:S04]  /*4f50*/  ISETP.GE.AND P0, PT, R37, R17, PT ;  /* 0x000000112500720c */ /* 0x000fc80003f06270 */
[----:B------:R-:W-:Y:S02]  /*4f60*/  SEL R13, R21, R13, !P0 ;  /* 0x0000000d150d7207 */ /* 0x000fe40004000000 */
[----:B-1----:R-:W-:Y:S02]  /*4f70*/  SEL R21, R44, RZ, !P0 ;  /* 0x000000ff2c157207 */ /* 0x002fe40004000000 */
[----:B------:R-:W-:Y:S01]  /*4f80*/  ISETP.GT.AND P0, PT, R31, R17, PT ;  /* 0x000000111f00720c */ /* 0x000fe20003f04270 */
[----:B------:R-:W0:Y:S02]  /*4f90*/  SHFL.DOWN PT, R44, R13, 0x2, R17 ;  /* 0x084000000d2c7989 */ /* 0x000e2400000e0011 */
[----:B0-----:R-:W-:Y:S02]  /*4fa0*/  VIMNMX R10, PT, PT, R13, R44, PT ;  /* 0x0000002c0d0a7248 */ /* 0x001fe40003fe0100 */
[----:B------:R-:W-:Y:S01]  /*4fb0*/  LOP3.LUT P5, R44, R21, RZ, R12, 0xfa, !PT ;  /* 0x000000ff152c7212 */ /* 0x000fe200078afa0c */
[----:B------:R-:W-:-:S07]  /*4fc0*/  VIADD R12, R37, 0x4 ;  /* 0x00000004250c7836 */ /* 0x000fce0000000000 */
[----:B------:R-:W-:Y:S01]  /*4fd0*/  @!P0 SEL R13, R10, R13, !P5 ;  /* 0x0000000d0a0d8207 */ /* 0x000fe20006800000 */
[----:B------:R-:W0:Y:S01]  /*4fe0*/  SHFL.DOWN PT, R21, R44, 0x2, R17 ;  /* 0x084000002c157989 */ /* 0x000e2200000e0011 */
[----:B------:R-:W-:-:S03]  /*4ff0*/  ISETP.GT.AND P1, PT, R12, R17, PT ;  /* 0x000000110c00720c */ /* 0x000fc60003f24270 */
[----:B------:R-:W1:Y:S01]  /*5000*/  SHFL.DOWN PT, R10, R13, 0x4, R17 ;  /* 0x088000000d0a7989 */ /* 0x000e6200000e0011 */
[----:B0-----:R-:W-:-:S04]  /*5010*/  SEL R21, R21, RZ, !P0 ;  /* 0x000000ff15157207 */ /* 0x001fc80004000000 */
[----:B------:R-:W-:Y:S02]  /*5020*/  LOP3.LUT P0, R12, R44, RZ, R21, 0xfa, !PT ;  /* 0x000000ff2c0c7212 */ /* 0x000fe4000780fa15 */
[----:B-1----:R-:W-:-:S03]  /*5030*/  VIMNMX R10, PT, PT, R13, R10, PT ;  /* 0x0000000a0d0a7248 */ /* 0x002fc60003fe0100 */
[----:B------:R-:W0:Y:S01]  /*5040*/  SHFL.DOWN PT, R21, R12, 0x4, R17 ;  /* 0x088000000c157989 */ /* 0x000e2200000e0011 */
[----:B------:R-:W-:Y:S02]  /*5050*/  @!P1 SEL R13, R10, R13, !P0 ;  /* 0x0000000d0a0d9207 */ /* 0x000fe40004000000 */
[----:B------:R-:W-:-:S03]  /*5060*/  ISETP.GT.AND P0, PT, R35, R17, PT ;  /* 0x000000112300720c */ /* 0x000fc60003f04270 */
[----:B------:R-:W1:Y:S01]  /*5070*/  SHFL.DOWN PT, R44, R13, 0x8, R17 ;  /* 0x090000000d2c7989 */ /* 0x000e6200000e0011 */
[----:B0-----:R-:W-:Y:S02]  /*5080*/  SEL R21, R21, RZ, !P1 ;  /* 0x000000ff15157207 */ /* 0x001fe40004800000 */
[----:B------:R-:W-:Y:S02]  /*5090*/  ISETP.GT.AND P1, PT, R34, R17, PT ;  /* 0x000000112200720c */ /* 0x000fe40003f24270 */
[----:B------:R-:W-:Y:S02]  /*50a0*/  LOP3.LUT P5, R12, R12, RZ, R21, 0xfa, !PT ;  /* 0x000000ff0c0c7212 */ /* 0x000fe400078afa15 */
[----:B-1----:R-:W-:-:S03]  /*50b0*/  VIMNMX R44, PT, PT, R13, R44, PT ;  /* 0x0000002c0d2c7248 */ /* 0x002fc60003fe0100 */
[----:B------:R-:W0:Y:S01]  /*50c0*/  SHFL.DOWN PT, R21, R12, 0x8, R17 ;  /* 0x090000000c157989 */ /* 0x000e2200000e0011 */
[----:B------:R-:W-:-:S05]  /*50d0*/  @!P0 SEL R13, R44, R13, !P5 ;  /* 0x0000000d2c0d8207 */ /* 0x000fca0006800000 */
[----:B------:R-:W1:Y:S01]  /*50e0*/  SHFL.DOWN PT, R10, R13, 0x10, R17 ;  /* 0x0a0000000d0a7989 */ /* 0x000e6200000e0011 */
[----:B0-----:R-:W-:-:S04]  /*50f0*/  SEL R21, R21, RZ, !P0 ;  /* 0x000000ff15157207 */ /* 0x001fc80004000000 */
[----:B------:R-:W-:Y:S02]  /*5100*/  LOP3.LUT P0, R12, R12, RZ, R21, 0xfa, !PT ;  /* 0x000000ff0c0c7212 */ /* 0x000fe4000780fa15 */
[----:B-1----:R-:W-:-:S03]  /*5110*/  VIMNMX R10, PT, PT, R13, R10, PT ;  /* 0x0000000a0d0a7248 */ /* 0x002fc60003fe0100 */
[----:B------:R-:W0:Y:S01]  /*5120*/  SHFL.DOWN PT, R44, R12, 0x10, R17 ;  /* 0x0a0000000c2c7989 */ /* 0x000e2200000e0011 */
[----:B------:R-:W-:Y:S02]  /*5130*/  @!P1 SEL R13, R10, R13, !P0 ;  /* 0x0000000d0a0d9207 */ /* 0x000fe40004000000 */
[----:B------:R-:W-:-:S13]  /*5140*/  ISETP.NE.AND P0, PT, R22, RZ, PT ;  /* 0x000000ff1600720c */ /* 0x000fda0003f05270 */
[----:B------:R-:W-:-:S05]  /*5150*/  @!P0 VIMNMX R40, PT, PT, R13, R40, PT ;  /* 0x000000280d288248 */ /* 0x000fca0003fe0100 */
[----:B------:R-:W-:Y:S01]  /*5160*/  IMAD.MOV.U32 R10, RZ, RZ, R40 ;  /* 0x000000ffff0a7224 */ /* 0x000fe200078e0028 */
[----:B0-----:R-:W-:Y:S02]  /*5170*/  SEL R11, R44, RZ, !P1 ;  /* 0x000000ff2c0b7207 */ /* 0x001fe40004800000 */
[----:B------:R-:W-:Y:S02]  /*5180*/  ISETP.NE.U32.AND P1, PT, R14, 0x65, PT ;  /* 0x000000650e00780c */ /* 0x000fe40003f25070 */
[----:B------:R-:W-:Y:S02]  /*5190*/  LOP3.LUT R22, R12, R11, R22, 0xfe, !PT ;  /* 0x0000000b0c167212 */ /* 0x000fe400078efe16 */
[----:B------:R-:W-:-:S13]  /*51a0*/  ISETP.NE.AND.EX P1, PT, R15, RZ, PT, P1 ;  /* 0x000000ff0f00720c */ /* 0x000fda0003f25310 */
[----:B------:R-:W-:-:S13]  /*51b0*/  VOTE.ALL P0, P1 ;  /* 0x0000000000ff7806 */ /* 0x000fda0000800000 */
.L_x_101:
[----:B------:R-:W-:Y:S05]  /*51c0*/  @P0 BRA `(.L_x_31) ;  /* 0xfffffff800f40947 */ /* 0x000fea000383ffff */
.L_x_27:
[----:B------:R-:W-:Y:S01]  /*51d0*/  ISETP.NE.AND P0, PT, R45, RZ, PT ;  /* 0x000000ff2d00720c */ /* 0x000fe20003f05270 */
[----:B------:R-:W-:-:S12]  /*51e0*/  BSSY.RECONVERGENT B0, `(.L_x_32) ;  /* 0x0000013000007945 */ /* 0x000fd80003800200 */
[----:B------:R-:W-:Y:S05]  /*51f0*/  @P0 BRA `(.L_x_33) ;  /* 0x0000000000440947 */ /* 0x000fea0003800000 */
[----:B------:R-:W0:Y:S01]  /*5200*/  S2R R14, SR_CTAID.X ;  /* 0x00000000000e7919 */ /* 0x000e220000002500 */
[----:B------:R-:W1:Y:S01]  /*5210*/  S2UR UR6, SR_CgaCtaId ;  /* 0x00000000000679c3 */ /* 0x000e620000008800 */
[----:B------:R-:W-:Y:S01]  /*5220*/  VIMNMX R12, PT, PT, R19, R10, PT ;  /* 0x0000000a130c7248 */ /* 0x000fe20003fe0100 */
[----:B------:R-:W-:Y:S01]  /*5230*/  UMOV UR5, 0x400 ;  /* 0x0000040000057882 */ /* 0x000fe20000000000 */
[----:B------:R-:W-:Y:S01]  /*5240*/  ISETP.NE.AND P0, PT, R30, RZ, PT ;  /* 0x000000ff1e00720c */ /* 0x000fe20003f05270 */
[----:B------:R-:W-:Y:S01]  /*5250*/  IMAD.MOV.U32 R15, RZ, RZ, 0x0 ;  /* 0x00000000ff0f7424 */ /* 0x000fe200078e00ff */
[----:B------:R-:W-:Y:S02]  /*5260*/  LOP3.LUT R11, R22, R18, R23, 0xfe, !PT ;  /* 0x00000012160b7212 */ /* 0x000fe400078efe17 */
[----:B------:R-:W-:Y:S01]  /*5270*/  SEL R13, R12, R19, !P0 ;  /* 0x000000130c0d7207 */ /* 0x000fe20004000000 */
[----:B------:R-:W0:Y:S02]  /*5280*/  LDC.64 R16, c[0x0][0x3a0] ;  /* 0x0000e800ff107b82 */ /* 0x000e240000000a00 */
[----:B------:R-:W-:Y:S01]  /*5290*/  IMAD.MOV.U32 R12, RZ, RZ, R11 ;  /* 0x000000ffff0c7224 */ /* 0x000fe200078e000b */
[----:B-1----:R-:W-:Y:S01]  /*52a0*/  ULEA UR5, UR6, UR5, 0x18 ;  /* 0x0000000506057291 */ /* 0x002fe2000f8ec0ff */
[----:B0-----:R-:W-:-:S04]  /*52b0*/  IMAD.WIDE.U32 R16, R14, 0x10, R16 ;  /* 0x000000100e107825 */ /* 0x001fc800078e0010 */
[----:B------:R-:W-:-:S05]  /*52c0*/  IMAD.MOV.U32 R14, RZ, RZ, 0x65 ;  /* 0x00000065ff0e7424 */ /* 0x000fca00078e00ff */
[----:B------:R0:W-:Y:S04]  /*52d0*/  ST.E.128.STRONG.GPU desc[UR8][R16.64+0x200], R12 ;  /* 0x0002000c10007985 */ /* 0x0001e8000c10fd08 */
[----:B------:R0:W-:Y:S04]  /*52e0*/  STS.64 [UR5+0x68], R10 ;  /* 0x0000680aff007988 */ /* 0x0001e80008000a05 */
[----:B------:R0:W-:Y:S04]  /*52f0*/  STS [UR5+0x70], R13 ;  /* 0x0000700dff007988 */ /* 0x0001e80008000805 */
[----:B------:R0:W-:Y:S02]  /*5300*/  STS [UR5+0x64], R22 ;  /* 0x00006416ff007988 */ /* 0x0001e40008000805 */
.L_x_33:
[----:B------:R-:W-:Y:S05]  /*5310*/  BSYNC.RECONVERGENT B0 ;  /* 0x0000000000007941 */ /* 0x000fea0003800200 */
.L_x_32:
[----:B------:R-:W-:Y:S01]  /*5320*/  ISETP.NE.AND P0, PT, R37, RZ, PT ;  /* 0x000000ff2500720c */ /* 0x000fe20003f05270 */
[----:B------:R-:W-:-:S12]  /*5330*/  IMAD.MOV.U32 R23, RZ, RZ, R10 ;  /* 0x000000ffff177224 */ /* 0x000fd800078e000a */
[----:B0-----:R-:W0:Y:S01]  /*5340*/  @!P0 S2R R12, SR_CgaCtaId ;  /* 0x00000000000c8919 */ /* 0x001e220000008800 */
[----:B------:R-:W-:Y:S01]  /*5350*/  @!P0 MOV R11, 0x400 ;  /* 0x00000400000b8802 */ /* 0x000fe20000000f00 */
[----:B------:R-:W-:Y:S02]  /*5360*/  @!P0 IMAD.MOV.U32 R28, RZ, RZ, R22 ;  /* 0x000000ffff1c8224 */ /* 0x000fe400078e0016 */
[----:B------:R-:W-:Y:S01]  /*5370*/  @!P0 IMAD.MOV.U32 R29, RZ, RZ, R10 ;  /* 0x000000ffff1d8224 */ /* 0x000fe200078e000a */
[----:B0-----:R-:W-:-:S05]  /*5380*/  @!P0 LEA R11, R12, R11, 0x18 ;  /* 0x0000000b0c0b8211 */ /* 0x001fca00078ec0ff */
[----:B------:R0:W-:Y:S02]  /*5390*/  @!P0 STS.64 [R11+0x48], R22 ;  /* 0x000048160b008388 */ /* 0x0001e40000000a00 */
.L_x_21:
[----:B------:R-:W-:Y:S01]  /*53a0*/  P2R R10, PR, RZ, 0x8 ;  /* 0x00000008ff0a7803 */ /* 0x000fe20000000000 */
[----:B------:R-:W-:Y:S05]  /*53b0*/  WARPSYNC.ALL ;  /* 0x0000000000007948 */ /* 0x000fea0003800000 */
[----:B------:R-:W-:Y:S01]  /*53c0*/  ISETP.NE.AND P3, PT, R26, RZ, PT ;  /* 0x000000ff1a00720c */ /* 0x000fe20003f65270 */
[----:B------:R-:W-:Y:S01]  /*53d0*/  IMAD.MOV.U32 R13, RZ, RZ, R29 ;  /* 0x000000ffff0d7224 */ /* 0x000fe200078e001d */
[----:B------:R-:W-:Y:S02]  /*53e0*/  ISETP.NE.AND P0, PT, R36, RZ, PT ;  /* 0x000000ff2400720c */ /* 0x000fe40003f05270 */
[----:B------:R-:W-:-:S02]  /*53f0*/  SEL R30, RZ, 0x1, !P3 ;  /* 0x00000001ff1e7807 */ /* 0x000fc40005800000 */
[----:B------:R-:W-:Y:S02]  /*5400*/  ISETP.NE.AND P1, PT, R25, RZ, PT ;  /* 0x000000ff1900720c */ /* 0x000fe40003f25270 */
[----:B------:R-:W-:Y:S02]  /*5410*/  ISETP.NE.AND P6, PT, R42, RZ, PT ;  /* 0x000000ff2a00720c */ /* 0x000fe40003fc5270 */
[----:B------:R-:W-:Y:S02]  /*5420*/  ISETP.NE.AND P5, PT, R41, RZ, PT ;  /* 0x000000ff2900720c */ /* 0x000fe40003fa5270 */
[----:B------:R-:W-:Y:S02]  /*5430*/  ISETP.NE.AND P4, PT, R38, RZ, PT ;  /* 0x000000ff2600720c */ /* 0x000fe40003f85270 */
[----:B------:R-:W-:Y:S02]  /*5440*/  ISETP.NE.AND P3, PT, R10, RZ, PT ;  /* 0x000000ff0a00720c */ /* 0x000fe40003f65270 */
[----:B------:R-:W-:-:S02]  /*5450*/  SEL R31, RZ, 0x1, !P0 ;  /* 0x00000001ff1f7807 */ /* 0x000fc40004000000 */
[----:B------:R-:W-:Y:S02]  /*5460*/  SEL R21, RZ, 0x1, !P5 ;  /* 0x00000001ff157807 */ /* 0x000fe40006800000 */
[----:B0-----:R-:W-:Y:S02]  /*5470*/  SEL R11, RZ, 0x1, !P4 ;  /* 0x00000001ff0b7807 */ /* 0x001fe40006000000 */
[----:B------:R-:W-:Y:S02]  /*5480*/  SEL R29, RZ, 0x1, !P2 ;  /* 0x00000001ff1d7807 */ /* 0x000fe40005000000 */
[----:B------:R-:W-:Y:S02]  /*5490*/  SEL R23, RZ, 0x1, !P1 ;  /* 0x00000001ff177807 */ /* 0x000fe40004800000 */
[----:B------:R-:W-:Y:S02]  /*54a0*/  SEL R22, RZ, 0x1, !P6 ;  /* 0x00000001ff167807 */ /* 0x000fe40007000000 */
[----:B------:R-:W-:-:S02]  /*54b0*/  SEL R32, RZ, 0x1, !P3 ;  /* 0x00000001ff207807 */ /* 0x000fc40005800000 */
[----:B------:R-:W-:Y:S01]  /*54c0*/  ISETP.NE.AND P0, PT, R45, RZ, PT ;  /* 0x000000ff2d00720c */ /* 0x000fe20003f05270 */
[----:B------:R-:W0:Y:S08]  /*54d0*/  S2UR UR5, SR_CgaCtaId ;  /* 0x00000000000579c3 */ /* 0x000e300000008800 */
[----:B------:R-:W-:Y:S01]  /*54e0*/  BAR.SYNC.DEFER_BLOCKING 0x0 ;  /* 0x0000000000007b1d */ /* 0x000fe20000010000 */
[----:B------:R-:W-:-:S02]  /*54f0*/  P2R R12, PR, RZ, 0x10 ;  /* 0x00000010ff0c7803 */ /* 0x000fc40000000000 */
[----:B------:R-:W-:Y:S02]  /*5500*/  ISETP.NE.AND P4, PT, R36, RZ, PT ;  /* 0x000000ff2400720c */ /* 0x000fe40003f85270 */
[----:B------:R-:W-:Y:S01]  /*5510*/  ISETP.NE.AND P1, PT, R28, RZ, PT ;  /* 0x000000ff1c00720c */ /* 0x000fe20003f25270 */
[----:B------:R-:W-:Y:S02]  /*5520*/  UMOV UR4, 0x400 ;  /* 0x0000040000047882 */ /* 0x000fe40000000000 */
[----:B0-----:R-:W-:-:S09]  /*5530*/  ULEA UR4, UR5, UR4, 0x18 ;  /* 0x0000000405047291 */ /* 0x001fd2000f8ec0ff */
[----:B------:R-:W0:Y:S02]  /*5540*/  LDS R10, [UR4+0x4c] ;  /* 0x00004c04ff0a7984 */ /* 0x000e240008000800 */
[----:B0-----:R-:W-:-:S04]  /*5550*/  VIMNMX R10, PT, PT, R10, R13, PT ;  /* 0x0000000d0a0a7248 */ /* 0x001fc80003fe0100 */
[----:B------:R-:W-:Y:S02]  /*5560*/  @P0 SEL R13, R10, R13, !P1 ;  /* 0x0000000d0a0d0207 */ /* 0x000fe40004800000 */
[----:B------:R-:W-:Y:S02]  /*5570*/  ISETP.NE.AND P1, PT, R26, RZ, PT ;  /* 0x000000ff1a00720c */ /* 0x000fe40003f25270 */
[----:B------:R-:W-:Y:S01]  /*5580*/  @!P4 VIMNMX R2, PT, PT, R2, R13, PT ;  /* 0x0000000d0202c248 */ /* 0x000fe20003fe0100 */
[----:B------:R-:W-:Y:S01]  /*5590*/  IMAD.MOV.U32 R26, RZ, RZ, R13 ;  /* 0x000000ffff1a7224 */ /* 0x000fe200078e000d */
[----:B------:R-:W-:Y:S02]  /*55a0*/  ISETP.NE.AND P0, PT, R25, RZ, PT ;  /* 0x000000ff1900720c */ /* 0x000fe40003f05270 */
[----:B------:R-:W-:Y:S01]  /*55b0*/  @!P3 VIMNMX R3, PT, PT, R3, R2, PT ;  /* 0x000000020303b248 */ /* 0x000fe20003fe0100 */
[----:B------:R-:W-:Y:S01]  /*55c0*/  IMAD.MOV.U32 R10, RZ, RZ, R2 ;  /* 0x000000ffff0a7224 */ /* 0x000fe200078e0002 */
[----:B------:R-:W-:-:S02]  /*55d0*/  ISETP.NE.AND P4, PT, R12, RZ, PT ;  /* 0x000000ff0c00720c */ /* 0x000fc40003f85270 */
[----:B------:R-:W-:Y:S01]  /*55e0*/  @!P2 VIMNMX R4, PT, PT, R4, R3, PT ;  /* 0x000000030404a248 */ /* 0x000fe20003fe0100 */
[----:B------:R-:W-:-:S03]  /*55f0*/  IMAD.MOV.U32 R13, RZ, RZ, R3 ;  /* 0x000000ffff0d7224 */ /* 0x000fc600078e0003 */
[----:B------:R-:W-:-:S04]  /*5600*/  @!P1 VIMNMX R5, PT, PT, R5, R4, PT ;  /* 0x0000000405059248 */ /* 0x000fc80003fe0100 */
[----:B------:R-:W-:-:S04]  /*5610*/  @!P0 VIMNMX R6, PT, PT, R6, R5, PT ;  /* 0x0000000506068248 */ /* 0x000fc80003fe0100 */
[----:B------:R-:W-:-:S04]  /*5620*/  @!P6 VIMNMX R7, PT, PT, R7, R6, PT ;  /* 0x000000060707e248 */ /* 0x000fc80003fe0100 */
[----:B------:R-:W-:-:S04]  /*5630*/  @!P5 VIMNMX R8, PT, PT, R8, R7, PT ;  /* 0x000000070808d248 */ /* 0x000fc80003fe0100 */
[----:B------:R-:W-:-:S07]  /*5640*/  @!P4 VIMNMX R9, PT, PT, R9, R8, PT ;  /* 0x000000080909c248 */ /* 0x000fce0003fe0100 */
.L_x_20:
[----:B------:R-:W0:Y:S01]  /*5650*/  LDC R3, c[0x0][0x3b0] ;  /* 0x0000ec00ff037b82 */ /* 0x000e220000000800 */
[----:B------:R-:W1:Y:S01]  /*5660*/  S2R R15, SR_LANEID ;  /* 0x00000000000f7919 */ /* 0x000e620000000000 */
[----:B------:R-:W-:Y:S01]  /*5670*/  ISETP.NE.AND P6, PT, R32, RZ, PT ;  /* 0x000000ff2000720c */ /* 0x000fe20003fc5270 */
[----:B------:R-:W2:Y:S01]  /*5680*/  LDCU.64 UR6, c[0x0][0x398] ;  /* 0x00007300ff0677ac */ /* 0x000ea20008000a00 */
[----:B------:R-:W-:Y:S01]  /*5690*/  ISETP.NE.AND P1, PT, R31, RZ, PT ;  /* 0x000000ff1f00720c */ /* 0x000fe20003f25270 */
[----:B------:R-:W3:Y:S01]  /*56a0*/  S2R R2, SR_TID.X ;  /* 0x0000000000027919 */ /* 0x000ee20000002100 */
[----:B------:R-:W-:Y:S02]  /*56b0*/  ISETP.NE.AND P5, PT, R29, RZ, PT ;  /* 0x000000ff1d00720c */ /* 0x000fe40003fa5270 */
[----:B------:R-:W-:Y:S02]  /*56c0*/  ISETP.NE.AND P0, PT, R30, RZ, PT ;  /* 0x000000ff1e00720c */ /* 0x000fe40003f05270 */
[----:B------:R-:W-:-:S02]  /*56d0*/  ISETP.NE.AND P4, PT, R23, RZ, PT ;  /* 0x000000ff1700720c */ /* 0x000fc40003f85270 */
[----:B------:R-:W-:Y:S02]  /*56e0*/  ISETP.NE.AND P3, PT, R22, RZ, PT ;  /* 0x000000ff1600720c */ /* 0x000fe40003f65270 */
[----:B------:R-:W-:Y:S02]  /*56f0*/  ISETP.NE.AND P2, PT, R21, RZ, PT ;  /* 0x000000ff1500720c */ /* 0x000fe40003f45270 */
[-C--:B0-----:R-:W-:Y:S02]  /*5700*/  VIMNMX R10, PT, PT, R10, R3.reuse, PT ;  /* 0x000000030a0a7248 */ /* 0x081fe40003fe0100 */
[-C--:B------:R-:W-:Y:S02]  /*5710*/  VIMNMX R26, PT, PT, R26, R3.reuse, PT ;  /* 0x000000031a1a7248 */ /* 0x080fe40003fe0100 */
[----:B------:R-:W-:Y:S02]  /*5720*/  SEL R10, R10, R3, !P6 ;  /* 0x000000030a0a7207 */ /* 0x000fe40007000000 */
[----:B------:R-:W-:-:S02]  /*5730*/  ISETP.NE.AND P6, PT, R20, RZ, PT ;  /* 0x000000ff1400720c */ /* 0x000fc40003fc5270 */
[-C--:B------:R-:W-:Y:S01]  /*5740*/  VIMNMX R13, PT, PT, R13, R3.reuse, PT ;  /* 0x000000030d0d7248 */ /* 0x080fe20003fe0100 */
[----:B-1----:R-:W-:Y:S01]  /*5750*/  IMAD R21, R15, 0x20, R0 ;  /* 0x000000200f157824 */ /* 0x002fe200078e0200 */
[----:B------:R-:W-:Y:S01]  /*5760*/  BAR.SYNC.DEFER_BLOCKING 0x0 ;  /* 0x0000000000007b1d */ /* 0x000fe20000010000 */
[-C--:B------:R-:W-:Y:S02]  /*5770*/  SEL R26, R26, R3.reuse, !P1 ;  /* 0x000000031a1a7207 */ /* 0x080fe40004800000 */
[-C--:B------:R-:W-:Y:S02]  /*5780*/  SEL R13, R13, R3.reuse, !P5 ;  /* 0x000000030d0d7207 */ /* 0x080fe40006800000 */
[----:B------:R-:W-:Y:S02]  /*5790*/  ISETP.NE.AND P1, PT, R11, RZ, PT ;  /* 0x000000ff0b00720c */ /* 0x000fe40003f25270 */
[----:B------:R-:W-:Y:S02]  /*57a0*/  ISETP.NE.AND P5, PT, R45, RZ, PT ;  /* 0x000000ff2d00720c */ /* 0x000fe40003fa5270 */
[----:B------:R-:W-:-:S02]  /*57b0*/  VIMNMX R4, PT, PT, R4, R3, PT ;  /* 0x0000000304047248 */ /* 0x000fc40003fe0100 */
[-C--:B------:R-:W-:Y:S02]  /*57c0*/  VIMNMX R5, PT, PT, R5, R3.reuse, PT ;  /* 0x0000000305057248 */ /* 0x080fe40003fe0100 */
[-C--:B------:R-:W-:Y:S02]  /*57d0*/  VIMNMX R6, PT, PT, R6, R3.reuse, PT ;  /* 0x0000000306067248 */ /* 0x080fe40003fe0100 */
[-C--:B------:R-:W-:Y:S02]  /*57e0*/  VIMNMX R7, PT, PT, R7, R3.reuse, PT ;  /* 0x0000000307077248 */ /* 0x080fe40003fe0100 */
[-C--:B------:R-:W-:Y:S02]  /*57f0*/  VIMNMX R8, PT, PT, R8, R3.reuse, PT ;  /* 0x0000000308087248 */ /* 0x080fe40003fe0100 */
[-C--:B------:R-:W-:Y:S02]  /*5800*/  SEL R4, R4, R3.reuse, !P0 ;  /* 0x0000000304047207 */ /* 0x080fe40004000000 */
[----:B------:R-:W-:-:S02]  /*5810*/  SEL R5, R5, R3, !P4 ;  /* 0x0000000305057207 */ /* 0x000fc40006000000 */
[-C--:B------:R-:W-:Y:S01]  /*5820*/  SEL R6, R6, R3.reuse, !P3 ;  /* 0x0000000306067207 */ /* 0x080fe20005800000 */
[----:B------:R-:W-:Y:S01]  /*5830*/  STS [R21], R26 ;  /* 0x0000001a15007388 */ /* 0x000fe20000000800 */
[-C--:B------:R-:W-:Y:S02]  /*5840*/  SEL R7, R7, R3.reuse, !P2 ;  /* 0x0000000307077207 */ /* 0x080fe40005000000 */
[-C--:B------:R-:W-:Y:S01]  /*5850*/  SEL R8, R8, R3.reuse, !P1 ;  /* 0x0000000308087207 */ /* 0x080fe20004800000 */
[----:B------:R-:W-:Y:S01]  /*5860*/  STS [R21+0x4], R10 ;  /* 0x0000040a15007388 */ /* 0x000fe20000000800 */
[----:B------:R-:W-:-:S03]  /*5870*/  @!P6 VIMNMX R3, PT, PT, R9, R3, PT ;  /* 0x000000030903e248 */ /* 0x000fc60003fe0100 */
        /* <DEDUP_REMOVED lines=8> */
[----:B------:R-:W-:Y:S01]  /*5900*/  LDS R9, [R0] ;  /* 0x0000000000097984 */ /* 0x000fe20000000800 */
[----:B---3--:R-:W-:-:S03]  /*5910*/  LOP3.LUT R3, R2, 0x1f, RZ, 0xc0, !PT ;  /* 0x0000001f02037812 */ /* 0x008fc600078ec0ff */
[----:B------:R-:W-:Y:S01]  /*5920*/  LDS R11, [R0+0x80] ;  /* 0x00008000000b7984 */ /* 0x000fe20000000800 */
[----:B------:R-:W-:-:S03]  /*5930*/  LOP3.LUT R2, R2, 0x3e0, RZ, 0xc0, !PT ;  /* 0x000003e002027812 */ /* 0x000fc600078ec0ff */
[----:B------:R-:W-:Y:S02]  /*5940*/  LDS R13, [R0+0x100] ;  /* 0x00010000000d7984 */ /* 0x000fe40000000800 */
[----:B------:R-:W-:Y:S02]  /*5950*/  IMAD R23, R2, 0x9, R3 ;  /* 0x0000000902177824 */ /* 0x000fe400078e0203 */
[----:B------:R-:W-:Y:S02]  /*5960*/  LDS R15, [R0+0x180] ;  /* 0x00018000000f7984 */ /* 0x000fe40000000800 */
[C---:B------:R-:W-:Y:S01]  /*5970*/  VIADD R25, R23.reuse, 0x20 ;  /* 0x0000002017197836 */ /* 0x040fe20000000000 */
[----:B------:R-:W-:Y:S01]  /*5980*/  IADD3 R24, P0, PT, R24, R23, RZ ;  /* 0x0000001718187210 */ /* 0x000fe20007f1e0ff */
[----:B------:R-:W-:Y:S01]  /*5990*/  LDS R5, [R0+0x200] ;  /* 0x0002000000057984 */ /* 0x000fe20000000800 */
[----:B------:R-:W-:-:S03]  /*59a0*/  VIADD R29, R23, 0xa0 ;  /* 0x000000a0171d7836 */ /* 0x000fc60000000000 */
[----:B------:R-:W-:Y:S01]  /*59b0*/  LDS R17, [R0+0x280] ;  /* 0x0002800000117984 */ /* 0x000fe20000000800 */
[----:B------:R-:W-:Y:S01]  /*59c0*/  IMAD.X R3, RZ, RZ, RZ, P0 ;  /* 0x000000ffff037224 */ /* 0x000fe200000e06ff */
[C---:B--2---:R-:W-:Y:S02]  /*59d0*/  LEA R2, P0, R24.reuse, UR6, 0x2 ;  /* 0x0000000618027c11 */ /* 0x044fe4000f8010ff */
[----:B------:R-:W-:Y:S02]  /*59e0*/  LDS R7, [R0+0x300] ;  /* 0x0003000000077984 */ /* 0x000fe40000000800 */
[----:B------:R-:W-:Y:S02]  /*59f0*/  LEA.HI.X R3, R24, UR7, R3, 0x2, P0 ;  /* 0x0000000718037c11 */ /* 0x000fe400080f1403 */
[----:B------:R-:W-:Y:S04]  /*5a00*/  LDS R19, [R0+0x380] ;  /* 0x0003800000137984 */ /* 0x000fe80000000800 */
[----:B------:R-:W-:Y:S04]  /*5a10*/  LDS R21, [R0+0x400] ;  /* 0x0004000000157984 */ /* 0x000fe80000000800 */
[----:B------:R0:W-:Y:S01]  /*5a20*/  @!P5 STS [UR4+0x2400], R27 ;  /* 0x0024001bff00d988 */ /* 0x0001e20008000804 */
[----:B------:R-:W-:Y:S01]  /*5a30*/  BAR.SYNC.DEFER_BLOCKING 0x0 ;  /* 0x0000000000007b1d */ /* 0x000fe20000010000 */
[----:B0-----:R-:W-:-:S05]  /*5a40*/  VIADD R27, R23, 0x40 ;  /* 0x00000040171b7836 */ /* 0x001fca0000000000 */
[----:B------:R-:W0:Y:S02]  /*5a50*/  LDS R4, [UR4+0x2400] ;  /* 0x00240004ff047984 */ /* 0x000e240008000800 */
[-C--:B0-----:R-:W-:Y:S02]  /*5a60*/  ISETP.GE.AND P6, PT, R23, R4.reuse, PT ;  /* 0x000000041700720c */ /* 0x081fe40003fc6270 */
[-C--:B------:R-:W-:Y:S01]  /*5a70*/  ISETP.GE.AND P0, PT, R25, R4.reuse, PT ;  /* 0x000000041900720c */ /* 0x080fe20003f06270 */
[----:B------:R-:W-:Y:S01]  /*5a80*/  VIADD R25, R23, 0x60 ;  /* 0x0000006017197836 */ /* 0x000fe20000000000 */
[-C--:B------:R-:W-:Y:S01]  /*5a90*/  ISETP.GE.AND P1, PT, R27, R4.reuse, PT ;  /* 0x000000041b00720c */ /* 0x080fe20003f26270 */
[----:B------:R-:W-:Y:S01]  /*5aa0*/  VIADD R27, R23, 0x80 ;  /* 0x00000080171b7836 */ /* 0x000fe20000000000 */
[-C--:B------:R-:W-:Y:S02]  /*5ab0*/  ISETP.GE.AND P4, PT, R29, R4.reuse, PT ;  /* 0x000000041d00720c */ /* 0x080fe40003f86270 */
[-C--:B------:R-:W-:Y:S01]  /*5ac0*/  ISETP.GE.AND P2, PT, R25, R4.reuse, PT ;  /* 0x000000041900720c */ /* 0x080fe20003f46270 */
[----:B------:R-:W-:Y:S01]  /*5ad0*/  VIADD R25, R23, 0xc0 ;  /* 0x000000c017197836 */ /* 0x000fe20000000000 */
[----:B------:R-:W-:Y:S01]  /*5ae0*/  ISETP.GE.AND P3, PT, R27, R4, PT ;  /* 0x000000041b00720c */ /* 0x000fe20003f66270 */
[----:B------:R-:W-:-:S02]  /*5af0*/  VIADD R27, R23, 0xe0 ;  /* 0x000000e0171b7836 */ /* 0x000fc40000000000 */
[----:B------:R-:W-:Y:S01]  /*5b00*/  VIADD R23, R23, 0x100 ;  /* 0x0000010017177836 */ /* 0x000fe20000000000 */
[----:B------:R0:W-:Y:S01]  /*5b10*/  @!P6 STG.E desc[UR8][R2.64], R9 ;  /* 0x000000090200e986 */ /* 0x0001e2000c101908 */
[-C--:B------:R-:W-:Y:S02]  /*5b20*/  ISETP.GE.AND P5, PT, R25, R4.reuse, PT ;  /* 0x000000041900720c */ /* 0x080fe40003fa6270 */
[-C--:B------:R-:W-:Y:S01]  /*5b30*/  ISETP.GE.AND P6, PT, R27, R4.reuse, PT ;  /* 0x000000041b00720c */ /* 0x080fe20003fc6270 */
[----:B------:R0:W-:Y:S01]  /*5b40*/  @!P0 STG.E desc[UR8][R2.64+0x80], R11 ;  /* 0x0000800b02008986 */ /* 0x0001e2000c101908 */
[----:B------:R-:W-:-:S03]  /*5b50*/  ISETP.GE.AND P0, PT, R23, R4, PT ;  /* 0x000000041700720c */ /* 0x000fc60003f06270 */
[----:B------:R0:W-:Y:S04]  /*5b60*/  @!P1 STG.E desc[UR8][R2.64+0x100], R13 ;  /* 0x0001000d02009986 */ /* 0x0001e8000c101908 */
[----:B------:R0:W-:Y:S04]  /*5b70*/  @!P2 STG.E desc[UR8][R2.64+0x180], R15 ;  /* 0x0001800f0200a986 */ /* 0x0001e8000c101908 */
[----:B------:R0:W-:Y:S04]  /*5b80*/  @!P3 STG.E desc[UR8][R2.64+0x200], R5 ;  /* 0x000200050200b986 */ /* 0x0001e8000c101908 */
[----:B------:R0:W-:Y:S04]  /*5b90*/  @!P4 STG.E desc[UR8][R2.64+0x280], R17 ;  /* 0x000280110200c986 */ /* 0x0001e8000c101908 */
[----:B------:R0:W-:Y:S04]  /*5ba0*/  @!P5 STG.E desc[UR8][R2.64+0x300], R7 ;  /* 0x000300070200d986 */ /* 0x0001e8000c101908 */
[----:B------:R0:W-:Y:S01]  /*5bb0*/  @!P6 STG.E desc[UR8][R2.64+0x380], R19 ;  /* 0x000380130200e986 */ /* 0x0001e2000c101908 */
[----:B------:R-:W-:Y:S05]  /*5bc0*/  @P0 EXIT ;  /* 0x000000000000094d */ /* 0x000fea0003800000 */
[----:B------:R-:W-:Y:S01]  /*5bd0*/  STG.E desc[UR8][R2.64+0x400], R21 ;  /* 0x0004001502007986 */ /* 0x000fe2000c101908 */
[----:B------:R-:W-:Y:S05]  /*5be0*/  EXIT ;  /* 0x000000000000794d */ /* 0x000fea0003800000 */
.L_x_7:
[----:B------:R-:W-:Y:S01]  /*5bf0*/  BSSY B1, `(.L_x_34) ;  /* 0x0000006000017945 */ /* 0x000fe20003800000 */
[----:B------:R-:W-:Y:S01]  /*5c00*/  PLOP3.LUT P0, PT, P0, PT, PT, 0x8, 0x80 ;  /* 0x000000000080781c */ /* 0x000fe2000070e170 */
[----:B------:R-:W-:-:S12]  /*5c10*/  IMAD.MOV.U32 R16, RZ, RZ, -0x1 ;  /* 0xffffffffff107424 */ /* 0x000fd800078e00ff */
[----:B------:R-:W-:Y:S05]  /*5c20*/  WARPSYNC.COLLECTIVE R16, `(.L_x_35) ;  /* 0x0000000010087348 */ /* 0x000fea0003c00000 */
[----:B------:R-:W-:Y:S01]  /*5c30*/  VOTE.ANY P0, P0 ;  /* 0x0000000000ff7806 */ /* 0x000fe20000000100 */
[----:B------:R-:W-:-:S12]  /*5c40*/  ENDCOLLECTIVE ;  /* 0x000000000000791b */ /* 0x000fd80003800000 */
.L_x_35:
[----:B------:R-:W-:Y:S05]  /*5c50*/  BSYNC B1 ;  /* 0x0000000000017941 */ /* 0x000fea0003800000 */
.L_x_34:
[----:B------:R-:W-:Y:S05]  /*5c60*/  BRA `(.L_x_36) ;  /* 0xffffffbc006c7947 */ /* 0x000fea000383ffff */
.L_x_9:
[----:B------:R-:W0:Y:S01]  /*5c70*/  S2R R45, SR_GEMASK ;  /* 0x00000000002d7919 */ /* 0x000e220000003c00 */
[----:B------:R-:W-:Y:S01]  /*5c80*/  ISETP.NE.U32.AND P2, PT, R10, 0x65, PT ;  /* 0x000000650a00780c */ /* 0x000fe20003f45070 */
[----:B------:R-:W-:Y:S01]  /*5c90*/  BSSY B1, `(.L_x_37) ;  /* 0x0000007000017945 */ /* 0x000fe20003800000 */
[----:B------:R-:W-:Y:S01]  /*5ca0*/  PLOP3.LUT P0, PT, P0, PT, PT, 0x8, 0x80 ;  /* 0x000000000080781c */ /* 0x000fe2000070e170 */
[----:B------:R-:W-:Y:S01]  /*5cb0*/  IMAD.MOV.U32 R16, RZ, RZ, -0x1 ;  /* 0xffffffffff107424 */ /* 0x000fe200078e00ff */
[----:B------:R-:W-:-:S13]  /*5cc0*/  ISETP.NE.AND.EX P2, PT, R11, RZ, PT, P2 ;  /* 0x000000ff0b00720c */ /* 0x000fda0003f45320 */
[----:B0-----:R-:W-:Y:S05]  /*5cd0*/  WARPSYNC.COLLECTIVE R16, `(.L_x_38) ;  /* 0x0000000010087348 */ /* 0x001fea0003c00000 */
[----:B------:R-:W-:Y:S01]  /*5ce0*/  VOTE.ANY R16, PT, P0 ;  /* 0x0000000000107806 */ /* 0x000fe200000e0100 */
[----:B0-----:R-:W-:Y:S06]  /*5cf0*/  ENDCOLLECTIVE ;  /* 0x000000000000791b */ /* 0x001fec0003800000 */
.L_x_38:
[----:B------:R-:W-:Y:S05]  /*5d00*/  BSYNC B1 ;  /* 0x0000000000017941 */ /* 0x000fea0003800000 */
.L_x_37:
[----:B------:R-:W-:Y:S01]  /*5d10*/  LOP3.LUT R16, R16, 0x80000000, R45, 0xec, !PT ;  /* 0x8000000010107812 */ /* 0x000fe200078eec2d */
[----:B------:R-:W-:Y:S01]  /*5d20*/  IMAD.MOV.U32 R10, RZ, RZ, 0x1 ;  /* 0x00000001ff0a7424 */ /* 0x000fe200078e00ff */
[----:B------:R-:W-:Y:S01]  /*5d30*/  ISETP.NE.AND P3, PT, R8, RZ, PT ;  /* 0x000000ff0800720c */ /* 0x000fe20003f65270 */
[----:B------:R-:W-:Y:S01]  /*5d40*/  VIADD R19, R44, 0x8 ;  /* 0x000000082c137836 */ /* 0x000fe20000000000 */
[----:B------:R-:W-:Y:S01]  /*5d50*/  LOP3.LUT R38, RZ, R38, RZ, 0x33, !PT ;  /* 0x00000026ff267212 */ /* 0x000fe200078e33ff */
[----:B------:R-:W-:Y:S02]  /*5d60*/  VIADD R11, R16, 0xffffffff ;  /* 0xffffffff100b7836 */ /* 0x000fe40000000000 */
[----:B------:R-:W-:-:S03]  /*5d70*/  VIADD R35, R44, 0x10 ;  /* 0x000000102c237836 */ /* 0x000fc60000000000 */
[----:B------:R-:W-:Y:S01]  /*5d80*/  LOP3.LUT R13, R16, R11, RZ, 0xc, !PT ;  /* 0x0000000b100d7212 */ /* 0x000fe200078e0cff */
[----:B------:R-:W-:Y:S02]  /*5d90*/  IMAD.MOV.U32 R11, RZ, RZ, R8 ;  /* 0x000000ffff0b7224 */ /* 0x000fe400078e0008 */
[----:B------:R-:W-:Y:S01]  /*5da0*/  IMAD.MOV.U32 R16, RZ, RZ, -0x1 ;  /* 0xffffffffff107424 */ /* 0x000fe200078e00ff */
[----:B------:R0:W1:Y:S06]  /*5db0*/  POPC R17, R13 ;  /* 0x0000000d00117309 */ /* 0x00006c0000000000 */
[----:B01----:R-:W-:Y:S05]  /*5dc0*/  WARPSYNC.COLLECTIVE R16, `(.L_x_39) ;  /* 0x0000000010087348 */ /* 0x003fea0003c00000 */
[----:B-1----:R1:W2:Y:S02]  /*5dd0*/  SHFL.DOWN P4, R21, R11, R10, R17 ;  /* 0x0800000a0b157389 */ /* 0x0022a40000080011 */
[----:B012---:R-:W-:Y:S05]  /*5de0*/  ENDCOLLECTIVE ;  /* 0x000000000000791b */ /* 0x007fea0003800000 */
.L_x_39:
[----:B------:R-:W-:Y:S01]  /*5df0*/  ISETP.GE.AND P0, PT, R44, R17, PT ;  /* 0x000000112c00720c */ /* 0x000fe20003f06270 */
[----:B------:R-:W-:Y:S02]  /*5e00*/  IMAD.MOV.U32 R11, RZ, RZ, R9 ;  /* 0x000000ffff0b7224 */ /* 0x000fe400078e0009 */
[----:B------:R-:W-:-:S10]  /*5e10*/  IMAD.MOV.U32 R12, RZ, RZ, R21 ;  /* 0x000000ffff0c7224 */ /* 0x000fd400078e0015 */
[----:B------:R-:W-:Y:S05]  /*5e20*/  WARPSYNC.COLLECTIVE R16, `(.L_x_40) ;  /* 0x0000000010087348 */ /* 0x000fea0003c00000 */
[----:B------:R0:W1:Y:S02]  /*5e30*/  SHFL.DOWN P4, R21, R11, R10, R17 ;  /* 0x0800000a0b157389 */ /* 0x0000640000080011 */
[----:B01----:R-:W-:Y:S05]  /*5e40*/  ENDCOLLECTIVE ;  /* 0x000000000000791b */ /* 0x003fea0003800000 */
.L_x_40:
[----:B------:R-:W-:Y:S01]  /*5e50*/  SEL R13, R12, RZ, !P0 ;  /* 0x000000ff0c0d7207 */ /* 0x000fe20004000000 */
[----:B------:R-:W-:Y:S01]  /*5e60*/  IMAD.MOV.U32 R10, RZ, RZ, 0x2 ;  /* 0x00000002ff0a7424 */ /* 0x000fe200078e00ff */
[----:B------:R-:W-:-:S04]  /*5e70*/  VIMNMX R21, PT, PT, R9, R21, PT ;  /* 0x0000001509157248 */ /* 0x000fc80003fe0100 */
[-C--:B------:R-:W-:Y:S02]  /*5e80*/  SEL R21, R21, R9.reuse, !P3 ;  /* 0x0000000915157207 */ /* 0x080fe40005800000 */
[----:B------:R-:W-:Y:S01]  /*5e90*/  LOP3.LUT P3, R14, R13, RZ, R8, 0xfa, !PT ;  /* 0x000000ff0d0e7212 */ /* 0x000fe2000786fa08 */
[----:B------:R-:W-:Y:S01]  /*5ea0*/  VIADD R8, R44, 0x2 ;  /* 0x000000022c087836 */ /* 0x000fe20000000000 */
[----:B------:R-:W-:-:S03]  /*5eb0*/  SEL R12, R21, R9, !P0 ;  /* 0x00000009150c7207 */ /* 0x000fc60004000000 */
[----:B------:R-:W-:Y:S01]  /*5ec0*/  IMAD.MOV.U32 R11, RZ, RZ, R14 ;  /* 0x000000ffff0b7224 */ /* 0x000fe200078e000e */
[----:B------:R-:W-:-:S13]  /*5ed0*/  ISETP.GT.AND P5, PT, R8, R17, PT ;  /* 0x000000110800720c */ /* 0x000fda0003fa4270 */
[----:B------:R-:W-:Y:S05]  /*5ee0*/  WARPSYNC.COLLECTIVE R16, `(.L_x_41) ;  /* 0x0000000010087348 */ /* 0x000fea0003c00000 */
[----:B------:R0:W1:Y:S02]  /*5ef0*/  SHFL.DOWN P4, R21, R11, R10, R17 ;  /* 0x0800000a0b157389 */ /* 0x0000640000080011 */
[----:B01----:R-:W-:Y:S05]  /*5f00*/  ENDCOLLECTIVE ;  /* 0x000000000000791b */ /* 0x003fea0003800000 */
.L_x_41:
[----:B------:R-:W-:Y:S01]  /*5f10*/  IMAD.MOV.U32 R11, RZ, RZ, R12 ;  /* 0x000000ffff0b7224 */ /* 0x000fe200078e000c */
[----:B------:R-:W-:-:S04]  /*5f20*/  SEL R21, R21, RZ, !P5 ;  /* 0x000000ff15157207 */ /* 0x000fc80006800000 */
[----:B------:R-:W-:-:S13]  /*5f30*/  LOP3.LUT P0, R8, R14, RZ, R21, 0xfa, !PT ;  /* 0x000000ff0e087212 */ /* 0x000fda000780fa15 */
[----:B------:R-:W-:Y:S05]  /*5f40*/  WARPSYNC.COLLECTIVE R16, `(.L_x_42) ;  /* 0x0000000010087348 */ /* 0x000fea0003c00000 */
[----:B------:R0:W1:Y:S02]  /*5f50*/  SHFL.DOWN P4, R21, R11, R10, R17 ;  /* 0x0800000a0b157389 */ /* 0x0000640000080011 */
[----:B01----:R-:W-:Y:S05]  /*5f60*/  ENDCOLLECTIVE ;  /* 0x000000000000791b */ /* 0x003fea0003800000 */
.L_x_42:
[----:B------:R-:W-:Y:S02]  /*5f70*/  IMAD.MOV.U32 R11, RZ, RZ, R8 ;  /* 0x000000ffff0b7224 */ /* 0x000fe400078e0008 */
[----:B------:R-:W-:Y:S02]  /*5f80*/  IMAD.MOV.U32 R10, RZ, RZ, 0x4 ;  /* 0x00000004ff0a7424 */ /* 0x000fe400078e00ff */
[----:B------:R-:W-:-:S07]  /*5f90*/  IMAD.MOV.U32 R15, RZ, RZ, R21 ;  /* 0x000000ffff0f7224 */ /* 0x000fce00078e0015 */
[----:B------:R-:W-:Y:S05]  /*5fa0*/  WARPSYNC.COLLECTIVE R16, `(.L_x_43) ;  /* 0x0000000010087348 */ /* 0x000fea0003c00000 */
[----:B------:R0:W1:Y:S02]  /*5fb0*/  SHFL.DOWN P4, R21, R11, R10, R17 ;  /* 0x0800000a0b157389 */ /* 0x0000640000080011 */
[----:B01----:R-:W-:Y:S05]  /*5fc0*/  ENDCOLLECTIVE ;  /* 0x000000000000791b */ /* 0x003fea0003800000 */
.L_x_43:
[----:B------:R-:W-:-:S04]  /*5fd0*/  VIMNMX R15, PT, PT, R12, R15, PT ;  /* 0x0000000f0c0f7248 */ /* 0x000fc80003fe0100 */
[----:B------:R-:W-:Y:S01]  /*5fe0*/  @!P5 SEL R12, R15, R12, !P3 ;  /* 0x0000000c0f0cd207 */ /* 0x000fe20005800000 */
[----:B------:R-:W-:-:S05]  /*5ff0*/  VIADD R15, R44, 0x4 ;  /* 0x000000042c0f7836 */ /* 0x000fca0000000000 */
[----:B------:R-:W-:Y:S01]  /*6000*/  ISETP.GT.AND P3, PT, R15, R17, PT ;  /* 0x000000110f00720c */ /* 0x000fe20003f64270 */
[----:B------:R-:W-:Y:S02]  /*6010*/  IMAD.MOV.U32 R11, RZ, RZ, R12 ;  /* 0x000000ffff0b7224 */ /* 0x000fe400078e000c */
[----:B------:R-:W-:-:S10]  /*6020*/  IMAD.MOV.U32 R9, RZ, RZ, R21 ;  /* 0x000000ffff097224 */ /* 0x000fd400078e0015 */
[----:B------:R-:W-:Y:S05]  /*6030*/  WARPSYNC.COLLECTIVE R16, `(.L_x_44) ;  /* 0x0000000010087348 */ /* 0x000fea0003c00000 */
[----:B------:R0:W1:Y:S02]  /*6040*/  SHFL.DOWN P4, R21, R11, R10, R17 ;  /* 0x0800000a0b157389 */ /* 0x0000640000080011 */
[----:B01----:R-:W-:Y:S05]  /*6050*/  ENDCOLLECTIVE ;  /* 0x000000000000791b */ /* 0x003fea0003800000 */
.L_x_44:
[----:B------:R-:W-:Y:S01]  /*6060*/  SEL R9, R9, RZ, !P3 ;  /* 0x000000ff09097207 */ /* 0x000fe20005800000 */
[----:B------:R-:W-:Y:S01]  /*6070*/  IMAD.MOV.U32 R10, RZ, RZ, 0x8 ;  /* 0x00000008ff0a7424 */ /* 0x000fe200078e00ff */
[----:B------:R-:W-:-:S04]  /*6080*/  VIMNMX R21, PT, PT, R12, R21, PT ;  /* 0x000000150c157248 */ /* 0x000fc80003fe0100 */
[----:B------:R-:W-:Y:S02]  /*6090*/  @!P3 SEL R12, R21, R12, !P0 ;  /* 0x0000000c150cb207 */ /* 0x000fe40004000000 */
[----:B------:R-:W-:Y:S02]  /*60a0*/  LOP3.LUT P3, R40, R8, RZ, R9, 0xfa, !PT ;  /* 0x000000ff08287212 */ /* 0x000fe4000786fa09 */
[----:B------:R-:W-:-:S03]  /*60b0*/  ISETP.GT.AND P0, PT, R19, R17, PT ;  /* 0x000000111300720c */ /* 0x000fc60003f04270 */
[----:B------:R-:W-:-:S10]  /*60c0*/  IMAD.MOV.U32 R11, RZ, RZ, R40 ;  /* 0x000000ffff0b7224 */ /* 0x000fd400078e0028 */
[----:B------:R-:W-:Y:S05]  /*60d0*/  WARPSYNC.COLLECTIVE R16, `(.L_x_45) ;  /* 0x0000000010087348 */ /* 0x000fea0003c00000 */
[----:B------:R0:W1:Y:S02]  /*60e0*/  SHFL.DOWN P4, R21, R11, R10, R17 ;  /* 0x0800000a0b157389 */ /* 0x0000640000080011 */
[----:B01----:R-:W-:Y:S05]  /*60f0*/  ENDCOLLECTIVE ;  /* 0x000000000000791b */ /* 0x003fea0003800000 */
.L_x_45:
[----:B------:R-:W-:Y:S02]  /*6100*/  IMAD.MOV.U32 R11, RZ, RZ, R12 ;  /* 0x000000ffff0b7224 */ /* 0x000fe400078e000c */
[----:B------:R-:W-:-:S07]  /*6110*/  IMAD.MOV.U32 R9, RZ, RZ, R21 ;  /* 0x000000ffff097224 */ /* 0x000fce00078e0015 */
[----:B------:R-:W-:Y:S05]  /*6120*/  WARPSYNC.COLLECTIVE R16, `(.L_x_46) ;  /* 0x0000000010087348 */ /* 0x000fea0003c00000 */
[----:B------:R0:W1:Y:S02]  /*6130*/  SHFL.DOWN P4, R21, R11, R10, R17 ;  /* 0x0800000a0b157389 */ /* 0x0000640000080011 */
[----:B01----:R-:W-:Y:S05]  /*6140*/  ENDCOLLECTIVE ;  /* 0x000000000000791b */ /* 0x003fea0003800000 */
.L_x_46:
[----:B------:R-:W-:Y:S01]  /*6150*/  SEL R9, R9, RZ, !P0 ;  /* 0x000000ff09097207 */ /* 0x000fe20004000000 */
[----:B------:R-:W-:Y:S01]  /*6160*/  IMAD.MOV.U32 R10, RZ, RZ, 0x10 ;  /* 0x00000010ff0a7424 */ /* 0x000fe200078e00ff */
[----:B------:R-:W-:-:S04]  /*6170*/  VIMNMX R21, PT, PT, R12, R21, PT ;  /* 0x000000150c157248 */ /* 0x000fc80003fe0100 */
[----:B------:R-:W-:Y:S02]  /*6180*/  @!P0 SEL R12, R21, R12, !P3 ;  /* 0x0000000c150c8207 */ /* 0x000fe40005800000 */
[----:B------:R-:W-:Y:S02]  /*6190*/  LOP3.LUT P3, R14, R40, RZ, R9, 0xfa, !PT ;  /* 0x000000ff280e7212 */ /* 0x000fe4000786fa09 */
[----:B------:R-:W0:Y:S01]  /*61a0*/  S2R R40, SR_CTAID.X ;  /* 0x0000000000287919 */ /* 0x000e220000002500 */
[----:B------:R-:W1:Y:S01]  /*61b0*/  LDC.64 R8, c[0x0][0x3a0] ;  /* 0x0000e800ff087b82 */ /* 0x000e620000000a00 */
[----:B------:R-:W-:Y:S01]  /*61c0*/  ISETP.GT.AND P0, PT, R35, R17, PT ;  /* 0x000000112300720c */ /* 0x000fe20003f04270 */
[----:B------:R-:W-:-:S12]  /*61d0*/  IMAD.MOV.U32 R11, RZ, RZ, R14 ;  /* 0x000000ffff0b7224 */ /* 0x000fd800078e000e */
[----:B01----:R-:W-:Y:S05]  /*61e0*/  WARPSYNC.COLLECTIVE R16, `(.L_x_47) ;  /* 0x0000000010087348 */ /* 0x003fea0003c00000 */
[----:B------:R2:W3:Y:S02]  /*61f0*/  SHFL.DOWN P4, R21, R11, R10, R17 ;  /* 0x0800000a0b157389 */ /* 0x0004e40000080011 */
[----:B0123--:R-:W-:Y:S05]  /*6200*/  ENDCOLLECTIVE ;  /* 0x000000000000791b */ /* 0x00ffea0003800000 */
.L_x_47:
[----:B------:R-:W-:Y:S02]  /*6210*/  IMAD.MOV.U32 R11, RZ, RZ, R12 ;  /* 0x000000ffff0b7224 */ /* 0x000fe400078e000c */
[----:B------:R-:W-:-:S07]  /*6220*/  IMAD.MOV.U32 R13, RZ, RZ, R21 ;  /* 0x000000ffff0d7224 */ /* 0x000fce00078e0015 */
[----:B------:R-:W-:Y:S05]  /*6230*/  WARPSYNC.COLLECTIVE R16, `(.L_x_48) ;  /* 0x0000000010087348 */ /* 0x000fea0003c00000 */
[----:B------:R0:W1:Y:S02]  /*6240*/  SHFL.DOWN P4, R21, R11, R10, R17 ;  /* 0x0800000a0b157389 */ /* 0x0000640000080011 */
[----:B01----:R-:W-:Y:S05]  /*6250*/  ENDCOLLECTIVE ;  /* 0x000000000000791b */ /* 0x003fea0003800000 */
.L_x_48:
[----:B------:R-:W-:Y:S01]  /*6260*/  IMAD.IADD R38, R38, 0x1, R40 ;  /* 0x0000000126267824 */ /* 0x000fe200078e0228 */
[----:B------:R-:W-:-:S04]  /*6270*/  SEL R13, R13, RZ, !P0 ;  /* 0x000000ff0d0d7207 */ /* 0x000fc80004000000 */
[----:B------:R-:W-:Y:S02]  /*6280*/  LOP3.LUT R14, R13, R14, RZ, 0xfc, !PT ;  /* 0x0000000e0d0e7212 */ /* 0x000fe400078efcff */
[----:B------:R-:W-:-:S04]  /*6290*/  VIMNMX R21, PT, PT, R12, R21, PT ;  /* 0x000000150c157248 */ /* 0x000fc80003fe0100 */
[----:B------:R-:W-:Y:S02]  /*62a0*/  @!P0 SEL R12, R21, R12, !P3 ;  /* 0x0000000c150c8207 */ /* 0x000fe40005800000 */
[----:B------:R-:W-:Y:S02]  /*62b0*/  PLOP3.LUT P0, PT, P2, PT, PT, 0x80, 0x8 ;  /* 0x000000000008781c */ /* 0x000fe4000170f070 */
[----:B------:R-:W-:Y:S01]  /*62c0*/  IADD3 R37, P3, PT, R8, 0x200, RZ ;  /* 0x0000020008257810 */ /* 0x000fe20007f7e0ff */
[----:B------:R-:W-:-:S04]  /*62d0*/  IMAD.MOV.U32 R8, RZ, RZ, R12 ;  /* 0x000000ffff087224 */ /* 0x000fc800078e000c */
[----:B------:R-:W-:-:S08]  /*62e0*/  IMAD.X R39, RZ, RZ, R9, P3 ;  /* 0x000000ffff277224 */ /* 0x000fd000018e0609 */
[----:B------:R-:W-:Y:S05]  /*62f0*/  WARPSYNC.COLLECTIVE R16, `(.L_x_49) ;  /* 0x0000000010087348 */ /* 0x000fea0003c00000 */
[----:B------:R-:W-:Y:S01]  /*6300*/  VOTE.ALL P0, P0 ;  /* 0x0000000000ff7806 */ /* 0x000fe20000000000 */
[----:B------:R-:W-:-:S12]  /*6310*/  ENDCOLLECTIVE ;  /* 0x000000000000791b */ /* 0x000fd80003800000 */
.L_x_49:
[----:B------:R-:W-:Y:S05]  /*6320*/  BRA `(.L_x_50) ;  /* 0xffffffb800b47947 */ /* 0x000fea000383ffff */
.L_x_11:
[----:B------:R-:W-:Y:S01]  /*6330*/  BSSY B1, `(.L_x_51) ;  /* 0x0000006000017945 */ /* 0x000fe20003800000 */
[----:B------:R-:W-:Y:S01]  /*6340*/  PLOP3.LUT P0, PT, P0, PT, PT, 0x8, 0x80 ;  /* 0x000000000080781c */ /* 0x000fe2000070e170 */
[----:B------:R-:W-:-:S12]  /*6350*/  IMAD.MOV.U32 R16, RZ, RZ, -0x1 ;  /* 0xffffffffff107424 */ /* 0x000fd800078e00ff */
[----:B------:R-:W-:Y:S05]  /*6360*/  WARPSYNC.COLLECTIVE R16, `(.L_x_52) ;  /* 0x0000000010087348 */ /* 0x000fea0003c00000 */
[----:B------:R-:W-:Y:S01]  /*6370*/  VOTE.ANY P0, P0 ;  /* 0x0000000000ff7806 */ /* 0x000fe20000000100 */
[----:B------:R-:W-:-:S12]  /*6380*/  ENDCOLLECTIVE ;  /* 0x000000000000791b */ /* 0x000fd80003800000 */
.L_x_52:
[----:B------:R-:W-:Y:S05]  /*6390*/  BSYNC B1 ;  /* 0x0000000000017941 */ /* 0x000fea0003800000 */
.L_x_51:
[----:B------:R-:W-:Y:S05]  /*63a0*/  BRA `(.L_x_53) ;  /* 0xffffffb800c47947 */ /* 0x000fea000383ffff */
.L_x_13:
[----:B------:R-:W-:Y:S01]  /*63b0*/  ISETP.NE.U32.AND P2, PT, R10, 0x65, PT ;  /* 0x000000650a00780c */ /* 0x000fe20003f45070 */
[----:B------:R-:W-:Y:S01]  /*63c0*/  BSSY B1, `(.L_x_54) ;  /* 0x0000007000017945 */ /* 0x000fe20003800000 */
[----:B------:R-:W-:Y:S01]  /*63d0*/  PLOP3.LUT P0, PT, P0, PT, PT, 0x8, 0x80 ;  /* 0x000000000080781c */ /* 0x000fe2000070e170 */
[----:B------:R-:W-:Y:S01]  /*63e0*/  IMAD.MOV.U32 R16, RZ, RZ, -0x1 ;  /* 0xffffffffff107424 */ /* 0x000fe200078e00ff */
[----:B------:R-:W-:-:S13]  /*63f0*/  ISETP.NE.AND.EX P2, PT, R11, RZ, PT, P2 ;  /* 0x000000ff0b00720c */ /* 0x000fda0003f45320 */
[----:B------:R-:W-:Y:S05]  /*6400*/  WARPSYNC.COLLECTIVE R16, `(.L_x_55) ;  /* 0x0000000010087348 */ /* 0x000fea0003c00000 */
[----:B------:R-:W-:Y:S01]  /*6410*/  VOTE.ANY R16, PT, P0 ;  /* 0x0000000000107806 */ /* 0x000fe200000e0100 */
[----:B------:R-:W-:Y:S06]  /*6420*/  ENDCOLLECTIVE ;  /* 0x000000000000791b */ /* 0x000fec0003800000 */
.L_x_55:
[----:B------:R-:W-:Y:S05]  /*6430*/  BSYNC B1 ;  /* 0x0000000000017941 */ /* 0x000fea0003800000 */
.L_x_54:
[----:B------:R-:W-:Y:S01]  /*6440*/  LOP3.LUT R16, R16, 0x80000000, R45, 0xec, !PT ;  /* 0x8000000010107812 */ /* 0x000fe200078eec2d */
[----:B------:R-:W-:Y:S01]  /*6450*/  IMAD.MOV.U32 R10, RZ, RZ, 0x1 ;  /* 0x00000001ff0a7424 */ /* 0x000fe200078e00ff */
[----:B------:R-:W-:Y:S01]  /*6460*/  ISETP.NE.AND P3, PT, R8, RZ, PT ;  /* 0x000000ff0800720c */ /* 0x000fe20003f65270 */
[----:B------:R-:W-:Y:S02]  /*6470*/  VIADD R38, R38, 0xffffffe0 ;  /* 0xffffffe026267836 */ /* 0x000fe40000000000 */
[----:B------:R-:W-:-:S05]  /*6480*/  VIADD R11, R16, 0xffffffff ;  /* 0xffffffff100b7836 */ /* 0x000fca0000000000 */
[----:B------:R-:W-:Y:S01]  /*6490*/  LOP3.LUT R13, R16, R11, RZ, 0xc, !PT ;  /* 0x0000000b100d7212 */ /* 0x000fe200078e0cff */
[----:B------:R-:W-:Y:S02]  /*64a0*/  IMAD.MOV.U32 R11, RZ, RZ, R8 ;  /* 0x000000ffff0b7224 */ /* 0x000fe400078e0008 */
[----:B------:R-:W-:Y:S01]  /*64b0*/  IMAD.MOV.U32 R16, RZ, RZ, -0x1 ;  /* 0xffffffffff107424 */ /* 0x000fe200078e00ff */
[----:B------:R0:W1:Y:S06]  /*64c0*/  POPC R17, R13 ;  /* 0x0000000d00117309 */ /* 0x00006c0000000000 */
[----:B01----:R-:W-:Y:S05]  /*64d0*/  WARPSYNC.COLLECTIVE R16, `(.L_x_56) ;  /* 0x0000000010087348 */ /* 0x003fea0003c00000 */
[----:B-1----:R1:W2:Y:S02]  /*64e0*/  SHFL.DOWN P4, R21, R11, R10, R17 ;  /* 0x0800000a0b157389 */ /* 0x0022a40000080011 */
[----:B012---:R-:W-:Y:S05]  /*64f0*/  ENDCOLLECTIVE ;  /* 0x000000000000791b */ /* 0x007fea0003800000 */
.L_x_56:
[----:B------:R-:W-:Y:S01]  /*6500*/  ISETP.GE.AND P0, PT, R44, R17, PT ;  /* 0x000000112c00720c */ /* 0x000fe20003f06270 */
[----:B------:R-:W-:Y:S02]  /*6510*/  IMAD.MOV.U32 R11, RZ, RZ, R9 ;  /* 0x000000ffff0b7224 */ /* 0x000fe400078e0009 */
[----:B------:R-:W-:-:S10]  /*6520*/  IMAD.MOV.U32 R12, RZ, RZ, R21 ;  /* 0x000000ffff0c7224 */ /* 0x000fd400078e0015 */
[----:B------:R-:W-:Y:S05]  /*6530*/  WARPSYNC.COLLECTIVE R16, `(.L_x_57) ;  /* 0x0000000010087348 */ /* 0x000fea0003c00000 */
[----:B------:R0:W1:Y:S02]  /*6540*/  SHFL.DOWN P4, R21, R11, R10, R17 ;  /* 0x0800000a0b157389 */ /* 0x0000640000080011 */
[----:B01----:R-:W-:Y:S05]  /*6550*/  ENDCOLLECTIVE ;  /* 0x000000000000791b */ /* 0x003fea0003800000 */
.L_x_57:
[----:B------:R-:W-:Y:S01]  /*6560*/  SEL R13, R12, RZ, !P0 ;  /* 0x000000ff0c0d7207 */ /* 0x000fe20004000000 */
[----:B------:R-:W-:-:S05]  /*6570*/  VIADD R12, R44, 0x2 ;  /* 0x000000022c0c7836 */ /* 0x000fca0000000000 */
[----:B------:R-:W-:Y:S01]  /*6580*/  ISETP.GT.AND P5, PT, R12, R17, PT ;  /* 0x000000110c00720c */ /* 0x000fe20003fa4270 */
[----:B------:R-:W-:Y:S01]  /*6590*/  IMAD.MOV.U32 R10, RZ, RZ, 0x2 ;  /* 0x00000002ff0a7424 */ /* 0x000fe200078e00ff */
[----:B------:R-:W-:-:S04]  /*65a0*/  VIMNMX R21, PT, PT, R9, R21, PT ;  /* 0x0000001509157248 */ /* 0x000fc80003fe0100 */
[-C--:B------:R-:W-:Y:S02]  /*65b0*/  SEL R21, R21, R9.reuse, !P3 ;  /* 0x0000000915157207 */ /* 0x080fe40005800000 */
[----:B------:R-:W-:Y:S02]  /*65c0*/  LOP3.LUT P3, R8, R13, RZ, R8, 0xfa, !PT ;  /* 0x000000ff0d087212 */ /* 0x000fe4000786fa08 */
[----:B------:R-:W-:-:S03]  /*65d0*/  SEL R9, R21, R9, !P0 ;  /* 0x0000000915097207 */ /* 0x000fc60004000000 */
[----:B------:R-:W-:-:S08]  /*65e0*/  IMAD.MOV.U32 R11, RZ, RZ, R8 ;  /* 0x000000ffff0b7224 */ /* 0x000fd000078e0008 */
[----:B------:R-:W-:Y:S05]  /*65f0*/  WARPSYNC.COLLECTIVE R16, `(.L_x_58) ;  /* 0x0000000010087348 */ /* 0x000fea0003c00000 */
[----:B------:R0:W1:Y:S02]  /*6600*/  SHFL.DOWN P4, R21, R11, R10, R17 ;  /* 0x0800000a0b157389 */ /* 0x0000640000080011 */
[----:B01----:R-:W-:Y:S05]  /*6610*/  ENDCOLLECTIVE ;  /* 0x000000000000791b */ /* 0x003fea0003800000 */
.L_x_58:
[----:B------:R-:W-:Y:S01]  /*6620*/  IMAD.MOV.U32 R11, RZ, RZ, R9 ;  /* 0x000000ffff0b7224 */ /* 0x000fe200078e0009 */
[----:B------:R-:W-:-:S04]  /*6630*/  SEL R21, R21, RZ, !P5 ;  /* 0x000000ff15157207 */ /* 0x000fc80006800000 */
[----:B------:R-:W-:-:S13]  /*6640*/  LOP3.LUT P0, R12, R8, RZ, R21, 0xfa, !PT ;  /* 0x000000ff080c7212 */ /* 0x000fda000780fa15 */
[----:B------:R-:W-:Y:S05]  /*6650*/  WARPSYNC.COLLECTIVE R16, `(.L_x_59) ;  /* 0x0000000010087348 */ /* 0x000fea0003c00000 */
[----:B------:R0:W1:Y:S02]  /*6660*/  SHFL.DOWN P4, R21, R11, R10, R17 ;  /* 0x0800000a0b157389 */ /* 0x0000640000080011 */
[----:B01----:R-:W-:Y:S05]  /*6670*/  ENDCOLLECTIVE ;  /* 0x000000000000791b */ /* 0x003fea0003800000 */
.L_x_59:
[----:B------:R-:W-:Y:S02]  /*6680*/  IMAD.MOV.U32 R11, RZ, RZ, R12 ;  /* 0x000000ffff0b7224 */ /* 0x000fe400078e000c */
[----:B------:R-:W-:Y:S02]  /*6690*/  IMAD.MOV.U32 R10, RZ, RZ, 0x4 ;  /* 0x00000004ff0a7424 */ /* 0x000fe400078e00ff */
[----:B------:R-:W-:-:S07]  /*66a0*/  IMAD.MOV.U32 R13, RZ, RZ, R21 ;  /* 0x000000ffff0d7224 */ /* 0x000fce00078e0015 */
[----:B------:R-:W-:Y:S05]  /*66b0*/  WARPSYNC.COLLECTIVE R16, `(.L_x_60) ;  /* 0x0000000010087348 */ /* 0x000fea0003c00000 */
[----:B------:R0:W1:Y:S02]  /*66c0*/  SHFL.DOWN P4, R21, R11, R10, R17 ;  /* 0x0800000a0b157389 */ /* 0x0000640000080011 */
[----:B01----:R-:W-:Y:S05]  /*66d0*/  ENDCOLLECTIVE ;  /* 0x000000000000791b */ /* 0x003fea0003800000 */
.L_x_60:
[----:B------:R-:W-:-:S04]  /*66e0*/  VIMNMX R8, PT, PT, R9, R13, PT ;  /* 0x0000000d09087248 */ /* 0x000fc80003fe0100 */
[----:B------:R-:W-:Y:S02]  /*66f0*/  @!P5 SEL R9, R8, R9, !P3 ;  /* 0x000000090809d207 */ /* 0x000fe40005800000 */
[----:B------:R-:W-:-:S03]  /*6700*/  ISETP.GT.AND P5, PT, R15, R17, PT ;  /* 0x000000110f00720c */ /* 0x000fc60003fa4270 */
[----:B------:R-:W-:Y:S01]  /*6710*/  IMAD.MOV.U32 R11, RZ, RZ, R9 ;  /* 0x000000ffff0b7224 */ /* 0x000fe200078e0009 */
[----:B------:R-:W-:-:S09]  /*6720*/  SEL R13, R21, RZ, !P5 ;  /* 0x000000ff150d7207 */ /* 0x000fd20006800000 */
[----:B------:R-:W-:Y:S05]  /*6730*/  WARPSYNC.COLLECTIVE R16, `(.L_x_61) ;  /* 0x0000000010087348 */ /* 0x000fea0003c00000 */
[----:B------:R0:W1:Y:S02]  /*6740*/  SHFL.DOWN P4, R21, R11, R10, R17 ;  /* 0x0800000a0b157389 */ /* 0x0000640000080011 */
[----:B01----:R-:W-:Y:S05]  /*6750*/  ENDCOLLECTIVE ;  /* 0x000000000000791b */ /* 0x003fea0003800000 */
.L_x_61:
[----:B------:R-:W-:-:S05]  /*6760*/  LOP3.LUT P3, R13, R12, RZ, R13, 0xfa, !PT ;  /* 0x000000ff0c0d7212 */ /* 0x000fca000786fa0d */
[----:B------:R-:W-:Y:S02]  /*6770*/  IMAD.MOV.U32 R11, RZ, RZ, R13 ;  /* 0x000000ffff0b7224 */ /* 0x000fe400078e000d */
[----:B------:R-:W-:Y:S02]  /*6780*/  IMAD.MOV.U32 R10, RZ, RZ, 0x8 ;  /* 0x00000008ff0a7424 */ /* 0x000fe400078e00ff */
[----:B------:R-:W-:-:S07]  /*6790*/  IMAD.MOV.U32 R8, RZ, RZ, R21 ;  /* 0x000000ffff087224 */ /* 0x000fce00078e0015 */
[----:B------:R-:W-:Y:S05]  /*67a0*/  WARPSYNC.COLLECTIVE R16, `(.L_x_62) ;  /* 0x0000000010087348 */ /* 0x000fea0003c00000 */
[----:B------:R0:W1:Y:S02]  /*67b0*/  SHFL.DOWN P4, R21, R11, R10, R17 ;  /* 0x0800000a0b157389 */ /* 0x0000640000080011 */
[----:B01----:R-:W-:Y:S05]  /*67c0*/  ENDCOLLECTIVE ;  /* 0x000000000000791b */ /* 0x003fea0003800000 */
.L_x_62:
        /* <DEDUP_REMOVED lines=8> */
.L_x_63:
[----:B------:R-:W-:-:S05]  /*6850*/  LOP3.LUT P0, R8, R13, RZ, R8, 0xfa, !PT ;  /* 0x000000ff0d087212 */ /* 0x000fca000780fa08 */
[----:B------:R-:W-:Y:S02]  /*6860*/  IMAD.MOV.U32 R11, RZ, RZ, R8 ;  /* 0x000000ffff0b7224 */ /* 0x000fe400078e0008 */
[----:B------:R-:W-:Y:S02]  /*6870*/  IMAD.MOV.U32 R10, RZ, RZ, 0x10 ;  /* 0x00000010ff0a7424 */ /* 0x000fe400078e00ff */
[----:B------:R-:W-:-:S07]  /*6880*/  IMAD.MOV.U32 R12, RZ, RZ, R21 ;  /* 0x000000ffff0c7224 */ /* 0x000fce00078e0015 */
[----:B------:R-:W-:Y:S05]  /*6890*/  WARPSYNC.COLLECTIVE R16, `(.L_x_64) ;  /* 0x0000000010087348 */ /* 0x000fea0003c00000 */
[----:B------:R0:W1:Y:S02]  /*68a0*/  SHFL.DOWN P4, R21, R11, R10, R17 ;  /* 0x0800000a0b157389 */ /* 0x0000640000080011 */
[----:B01----:R-:W-:Y:S05]  /*68b0*/  ENDCOLLECTIVE ;  /* 0x000000000000791b */ /* 0x003fea0003800000 */
.L_x_64:
[----:B------:R-:W-:-:S04]  /*68c0*/  VIMNMX R12, PT, PT, R9, R12, PT ;  /* 0x0000000c090c7248 */ /* 0x000fc80003fe0100 */
[----:B------:R-:W-:Y:S02]  /*68d0*/  @!P5 SEL R9, R12, R9, !P3 ;  /* 0x000000090c09d207 */ /* 0x000fe40005800000 */
[----:B------:R-:W-:-:S03]  /*68e0*/  ISETP.GT.AND P3, PT, R35, R17, PT ;  /* 0x000000112300720c */ /* 0x000fc60003f64270 */
[----:B------:R-:W-:Y:S02]  /*68f0*/  IMAD.MOV.U32 R11, RZ, RZ, R9 ;  /* 0x000000ffff0b7224 */ /* 0x000fe400078e0009 */
[----:B------:R-:W-:-:S08]  /*6900*/  IMAD.MOV.U32 R12, RZ, RZ, R21 ;  /* 0x000000ffff0c7224 */ /* 0x000fd000078e0015 */
[----:B------:R-:W-:Y:S05]  /*6910*/  WARPSYNC.COLLECTIVE R16, `(.L_x_65) ;  /* 0x0000000010087348 */ /* 0x000fea0003c00000 */
[----:B------:R0:W1:Y:S02]  /*6920*/  SHFL.DOWN P4, R21, R11, R10, R17 ;  /* 0x0800000a0b157389 */ /* 0x0000640000080011 */
[----:B01----:R-:W-:Y:S05]  /*6930*/  ENDCOLLECTIVE ;  /* 0x000000000000791b */ /* 0x003fea0003800000 */
.L_x_65:
[----:B------:R-:W-:Y:S02]  /*6940*/  SEL R13, R12, RZ, !P3 ;  /* 0x000000ff0c0d7207 */ /* 0x000fe40005800000 */
[----:B------:R-:W-:-:S04]  /*6950*/  VIMNMX R21, PT, PT, R9, R21, PT ;  /* 0x0000001509157248 */ /* 0x000fc80003fe0100 */
[----:B------:R-:W-:Y:S02]  /*6960*/  @!P3 SEL R9, R21, R9, !P0 ;  /* 0x000000091509b207 */ /* 0x000fe40004000000 */
[----:B------:R-:W-:Y:S02]  /*6970*/  ISETP.NE.AND P0, PT, R14, RZ, PT ;  /* 0x000000ff0e00720c */ /* 0x000fe40003f05270 */
[----:B------:R-:W-:-:S11]  /*6980*/  LOP3.LUT R14, R8, R13, R14, 0xfe, !PT ;  /* 0x0000000d080e7212 */ /* 0x000fd600078efe0e */
[----:B------:R-:W-:Y:S02]  /*6990*/  @!P0 VIMNMX R40, PT, PT, R9, R40, PT ;  /* 0x0000002809288248 */ /* 0x000fe40003fe0100 */
[----:B------:R-:W-:-:S03]  /*69a0*/  PLOP3.LUT P0, PT, P2, PT, PT, 0x80, 0x8 ;  /* 0x000000000008781c */ /* 0x000fc6000170f070 */
[----:B------:R-:W-:-:S10]  /*69b0*/  IMAD.MOV.U32 R8, RZ, RZ, R40 ;  /* 0x000000ffff087224 */ /* 0x000fd400078e0028 */
[----:B------:R-:W-:Y:S05]  /*69c0*/  WARPSYNC.COLLECTIVE R16, `(.L_x_66) ;  /* 0x0000000010087348 */ /* 0x000fea0003c00000 */
[----:B------:R-:W-:Y:S01]  /*69d0*/  VOTE.ALL P0, P0 ;  /* 0x0000000000ff7806 */ /* 0x000fe20000000000 */
[----:B------:R-:W-:-:S12]  /*69e0*/  ENDCOLLECTIVE ;  /* 0x000000000000791b */ /* 0x000fd80003800000 */
.L_x_66:
[----:B------:R-:W-:Y:S05]  /*69f0*/  BRA `(.L_x_67) ;  /* 0xffffffb8000c7947 */ /* 0x000fea000383ffff */
.L_x_24:
[----:B------:R-:W-:Y:S01]  /*6a00*/  BSSY B0, `(.L_x_68) ;  /* 0x0000006000007945 */ /* 0x000fe20003800000 */
[----:B------:R-:W-:Y:S01]  /*6a10*/  PLOP3.LUT P0, PT, P0, PT, PT, 0x8, 0x80 ;  /* 0x000000000080781c */ /* 0x000fe2000070e170 */
[----:B------:R-:W-:-:S12]  /*6a20*/  IMAD.MOV.U32 R16, RZ, RZ, -0x1 ;  /* 0xffffffffff107424 */ /* 0x000fd800078e00ff */
[----:B------:R-:W-:Y:S05]  /*6a30*/  WARPSYNC.COLLECTIVE R16, `(.L_x_69) ;  /* 0x0000000010087348 */ /* 0x000fea0003c00000 */
[----:B------:R-:W-:Y:S01]  /*6a40*/  VOTE.ANY P0, P0 ;  /* 0x0000000000ff7806 */ /* 0x000fe20000000100 */
[----:B------:R-:W-:-:S12]  /*6a50*/  ENDCOLLECTIVE ;  /* 0x000000000000791b */ /* 0x000fd80003800000 */
.L_x_69:
[----:B------:R-:W-:Y:S05]  /*6a60*/  BSYNC B0 ;  /* 0x0000000000007941 */ /* 0x000fea0003800000 */
.L_x_68:
[----:B------:R-:W-:Y:S05]  /*6a70*/  BRA `(.L_x_70) ;  /* 0xffffffdc00cc7947 */ /* 0x000fea000383ffff */
.L_x_26:
[----:B------:R-:W-:Y:S01]  /*6a80*/  BSSY B0, `(.L_x_71) ;  /* 0x0000006000007945 */ /* 0x000fe20003800000 */
[----:B------:R-:W-:Y:S01]  /*6a90*/  PLOP3.LUT P0, PT, P0, PT, PT, 0x8, 0x80 ;  /* 0x000000000080781c */ /* 0x000fe2000070e170 */
[----:B------:R-:W-:-:S12]  /*6aa0*/  IMAD.MOV.U32 R16, RZ, RZ, -0x1 ;  /* 0xffffffffff107424 */ /* 0x000fd800078e00ff */
[----:B------:R-:W-:Y:S05]  /*6ab0*/  WARPSYNC.COLLECTIVE R16, `(.L_x_72) ;  /* 0x0000000010087348 */ /* 0x000fea0003c00000 */
[----:B------:R-:W-:Y:S01]  /*6ac0*/  VOTE.ANY R16, PT, P0 ;  /* 0x0000000000107806 */ /* 0x000fe200000e0100 */
[----:B------:R-:W-:Y:S06]  /*6ad0*/  ENDCOLLECTIVE ;  /* 0x000000000000791b */ /* 0x000fec0003800000 */
.L_x_72:
[----:B------:R-:W-:Y:S05]  /*6ae0*/  BSYNC B0 ;  /* 0x0000000000007941 */ /* 0x000fea0003800000 */
.L_x_71:
[----:B------:R-:W0:Y:S01]  /*6af0*/  S2R R43, SR_GEMASK ;  /* 0x00000000002b7919 */ /* 0x000e220000003c00 */
[----:B------:R-:W-:Y:S01]  /*6b00*/  IMAD.MOV.U32 R10, RZ, RZ, 0x1 ;  /* 0x00000001ff0a7424 */ /* 0x000fe200078e00ff */
[----:B------:R-:W-:Y:S01]  /*6b10*/  ISETP.NE.AND P0, PT, R12, RZ, PT ;  /* 0x000000ff0c00720c */ /* 0x000fe20003f05270 */
[----:B------:R-:W-:Y:S01]  /*6b20*/  VIADD R35, R37, 0x8 ;  /* 0x0000000825237836 */ /* 0x000fe20000000000 */
[----:B------:R-:W1:Y:S01]  /*6b30*/  S2R R44, SR_CTAID.X ;  /* 0x00000000002c7919 */ /* 0x000e620000002500 */
[----:B------:R-:W-:Y:S02]  /*6b40*/  LOP3.LUT R39, RZ, R45, RZ, 0x33, !PT ;  /* 0x0000002dff277212 */ /* 0x000fe400078e33ff */
[----:B0-----:R-:W-:-:S03]  /*6b50*/  LOP3.LUT R16, R16, 0x80000000, R43, 0xec, !PT ;  /* 0x8000000010107812 */ /* 0x001fc600078eec2b */
[----:B-1----:R-:W-:Y:S02]  /*6b60*/  IMAD.IADD R39, R39, 0x1, R44 ;  /* 0x0000000127277824 */ /* 0x002fe400078e022c */
        /* <DEDUP_REMOVED lines=8> */
.L_x_73:
[----:B------:R-:W-:Y:S02]  /*6bf0*/  IMAD.MOV.U32 R11, RZ, RZ, R13 ;  /* 0x000000ffff0b7224 */ /* 0x000fe400078e000d */
[----:B------:R-:W-:-:S07]  /*6c00*/  IMAD.MOV.U32 R22, RZ, RZ, R21 ;  /* 0x000000ffff167224 */ /* 0x000fce00078e0015 */
[----:B------:R-:W-:Y:S05]  /*6c10*/  WARPSYNC.COLLECTIVE R16, `(.L_x_74) ;  /* 0x0000000010087348 */ /* 0x000fea0003c00000 */
[----:B------:R0:W1:Y:S02]  /*6c20*/  SHFL.DOWN P4, R21, R11, R10, R17 ;  /* 0x0800000a0b157389 */ /* 0x0000640000080011 */
[----:B01----:R-:W-:Y:S05]  /*6c30*/  ENDCOLLECTIVE ;  /* 0x000000000000791b */ /* 0x003fea0003800000 */
.L_x_74:
[----:B------:R-:W-:Y:S01]  /*6c40*/  IMAD.MOV.U32 R10, RZ, RZ, 0x2 ;  /* 0x00000002ff0a7424 */ /* 0x000fe200078e00ff */
[----:B------:R-:W-:-:S04]  /*6c50*/  VIMNMX R21, PT, PT, R13, R21, PT ;  /* 0x000000150d157248 */ /* 0x000fc80003fe0100 */
[----:B------:R-:W-:Y:S02]  /*6c60*/  SEL R31, R21, R13, !P0 ;  /* 0x0000000d151f7207 */ /* 0x000fe40004000000 */
[----:B------:R-:W-:-:S04]  /*6c70*/  ISETP.GE.AND P0, PT, R37, R17, PT ;  /* 0x000000112500720c */ /* 0x000fc80003f06270 */
[----:B------:R-:W-:Y:S02]  /*6c80*/  SEL R21, R22, RZ, !P0 ;  /* 0x000000ff16157207 */ /* 0x000fe40004000000 */
[----:B------:R-:W-:Y:S01]  /*6c90*/  SEL R13, R31, R13, !P0 ;  /* 0x0000000d1f0d7207 */ /* 0x000fe20004000000 */
[----:B------:R-:W-:Y:S01]  /*6ca0*/  VIADD R31, R37, 0x2 ;  /* 0x00000002251f7836 */ /* 0x000fe20000000000 */
[----:B------:R-:W-:-:S04]  /*6cb0*/  LOP3.LUT P0, R22, R21, RZ, R12, 0xfa, !PT ;  /* 0x000000ff15167212 */ /* 0x000fc8000780fa0c */
[----:B------:R-:W-:Y:S01]  /*6cc0*/  ISETP.GT.AND P1, PT, R31, R17, PT ;  /* 0x000000111f00720c */ /* 0x000fe20003f24270 */
[----:B------:R-:W-:-:S12]  /*6cd0*/  IMAD.MOV.U32 R11, RZ, RZ, R22 ;  /* 0x000000ffff0b7224 */ /* 0x000fd800078e0016 */
[----:B------:R-:W-:Y:S05]  /*6ce0*/  WARPSYNC.COLLECTIVE R16, `(.L_x_75) ;  /* 0x0000000010087348 */ /* 0x000fea0003c00000 */
[----:B------:R0:W1:Y:S02]  /*6cf0*/  SHFL.DOWN P4, R21, R11, R10, R17 ;  /* 0x0800000a0b157389 */ /* 0x0000640000080011 */
[----:B01----:R-:W-:Y:S05]  /*6d00*/  ENDCOLLECTIVE ;  /* 0x000000000000791b */ /* 0x003fea0003800000 */
.L_x_75:
[----:B------:R-:W-:Y:S02]  /*6d10*/  IMAD.MOV.U32 R11, RZ, RZ, R13 ;  /* 0x000000ffff0b7224 */ /* 0x000fe400078e000d */
[----:B------:R-:W-:-:S07]  /*6d20*/  IMAD.MOV.U32 R34, RZ, RZ, R21 ;  /* 0x000000ffff227224 */ /* 0x000fce00078e0015 */
[----:B------:R-:W-:Y:S05]  /*6d30*/  WARPSYNC.COLLECTIVE R16, `(.L_x_76) ;  /* 0x0000000010087348 */ /* 0x000fea0003c00000 */
[----:B------:R0:W1:Y:S02]  /*6d40*/  SHFL.DOWN P4, R21, R11, R10, R17 ;  /* 0x0800000a0b157389 */ /* 0x0000640000080011 */
[----:B01----:R-:W-:Y:S05]  /*6d50*/  ENDCOLLECTIVE ;  /* 0x000000000000791b */ /* 0x003fea0003800000 */
.L_x_76:
[----:B------:R-:W-:Y:S02]  /*6d60*/  IMAD.MOV.U32 R10, RZ, RZ, 0x4 ;  /* 0x00000004ff0a7424 */ /* 0x000fe400078e00ff */
[----:B------:R-:W-:Y:S01]  /*6d70*/  IMAD.MOV.U32 R40, RZ, RZ, R21 ;  /* 0x000000ffff287224 */ /* 0x000fe200078e0015 */
[----:B------:R-:W-:-:S04]  /*6d80*/  SEL R21, R34, RZ, !P1 ;  /* 0x000000ff22157207 */ /* 0x000fc80004800000 */
[----:B------:R-:W-:-:S04]  /*6d90*/  VIMNMX R40, PT, PT, R13, R40, PT ;  /* 0x000000280d287248 */ /* 0x000fc80003fe0100 */
[----:B------:R-:W-:Y:S02]  /*6da0*/  @!P1 SEL R13, R40, R13, !P0 ;  /* 0x0000000d280d9207 */ /* 0x000fe40004000000 */
[----:B------:R-:W-:Y:S01]  /*6db0*/  LOP3.LUT P0, R12, R22, RZ, R21, 0xfa, !PT ;  /* 0x000000ff160c7212 */ /* 0x000fe2000780fa15 */
[----:B------:R-:W-:-:S04]  /*6dc0*/  VIADD R22, R37, 0x4 ;  /* 0x0000000425167836 */ /* 0x000fc80000000000 */
[----:B------:R-:W-:Y:S01]  /*6dd0*/  IMAD.MOV.U32 R11, RZ, RZ, R12 ;  /* 0x000000ffff0b7224 */ /* 0x000fe200078e000c */
[----:B------:R-:W-:-:S13]  /*6de0*/  ISETP.GT.AND P1, PT, R22, R17, PT ;  /* 0x000000111600720c */ /* 0x000fda0003f24270 */
[----:B------:R-:W-:Y:S05]  /*6df0*/  WARPSYNC.COLLECTIVE R16, `(.L_x_77) ;  /* 0x0000000010087348 */ /* 0x000fea0003c00000 */
[----:B------:R0:W1:Y:S02]  /*6e00*/  SHFL.DOWN P4, R21, R11, R10, R17 ;  /* 0x0800000a0b157389 */ /* 0x0000640000080011 */
[----:B01----:R-:W-:Y:S05]  /*6e10*/  ENDCOLLECTIVE ;  /* 0x000000000000791b */ /* 0x003fea0003800000 */
.L_x_77:
[----:B------:R-:W-:Y:S02]  /*6e20*/  IMAD.MOV.U32 R11, RZ, RZ, R13 ;  /* 0x000000ffff0b7224 */ /* 0x000fe400078e000d */
[----:B------:R-:W-:-:S07]  /*6e30*/  IMAD.MOV.U32 R34, RZ, RZ, R21 ;  /* 0x000000ffff227224 */ /* 0x000fce00078e0015 */
[----:B------:R-:W-:Y:S05]  /*6e40*/  WARPSYNC.COLLECTIVE R16, `(.L_x_78) ;  /* 0x0000000010087348 */ /* 0x000fea0003c00000 */
[----:B------:R0:W1:Y:S02]  /*6e50*/  SHFL.DOWN P4, R21, R11, R10, R17 ;  /* 0x0800000a0b157389 */ /* 0x0000640000080011 */
[----:B01----:R-:W-:Y:S05]  /*6e60*/  ENDCOLLECTIVE ;  /* 0x000000000000791b */ /* 0x003fea0003800000 */
.L_x_78:
[----:B------:R-:W-:Y:S01]  /*6e70*/  IMAD.MOV.U32 R10, RZ, RZ, 0x8 ;  /* 0x00000008ff0a7424 */ /* 0x000fe200078e00ff */
[----:B------:R-:W-:Y:S02]  /*6e80*/  VIMNMX R32, PT, PT, R13, R21, PT ;  /* 0x000000150d207248 */ /* 0x000fe40003fe0100 */
[----:B------:R-:W-:Y:S01]  /*6e90*/  SEL R21, R34, RZ, !P1 ;  /* 0x000000ff22157207 */ /* 0x000fe20004800000 */
[----:B------:R-:W-:Y:S01]  /*6ea0*/  VIADD R34, R37, 0x10 ;  /* 0x0000001025227836 */ /* 0x000fe20000000000 */
[----:B------:R-:W-:Y:S02]  /*6eb0*/  @!P1 SEL R13, R32, R13, !P0 ;  /* 0x0000000d200d9207 */ /* 0x000fe40004000000 */
[----:B------:R-:W-:Y:S02]  /*6ec0*/  LOP3.LUT P0, R40, R12, RZ, R21, 0xfa, !PT ;  /* 0x000000ff0c287212 */ /* 0x000fe4000780fa15 */
[----:B------:R-:W-:-:S03]  /*6ed0*/  ISETP.GT.AND P1, PT, R35, R17, PT ;  /* 0x000000112300720c */ /* 0x000fc60003f24270 */
[----:B------:R-:W-:-:S10]  /*6ee0*/  IMAD.MOV.U32 R11, RZ, RZ, R40 ;  /* 0x000000ffff0b7224 */ /* 0x000fd400078e0028 */
[----:B------:R-:W-:Y:S05]  /*6ef0*/  WARPSYNC.COLLECTIVE R16, `(.L_x_79) ;  /* 0x0000000010087348 */ /* 0x000fea0003c00000 */
[----:B------:R0:W1:Y:S02]  /*6f00*/  SHFL.DOWN P4, R21, R11, R10, R17 ;  /* 0x0800000a0b157389 */ /* 0x0000640000080011 */
[----:B01----:R-:W-:Y:S05]  /*6f10*/  ENDCOLLECTIVE ;  /* 0x000000000000791b */ /* 0x003fea0003800000 */
.L_x_79:
[----:B------:R-:W-:Y:S02]  /*6f20*/  IMAD.MOV.U32 R11, RZ, RZ, R13 ;  /* 0x000000ffff0b7224 */ /* 0x000fe400078e000d */
[----:B------:R-:W-:-:S07]  /*6f30*/  IMAD.MOV.U32 R22, RZ, RZ, R21 ;  /* 0x000000ffff167224 */ /* 0x000fce00078e0015 */
[----:B------:R-:W-:Y:S05]  /*6f40*/  WARPSYNC.COLLECTIVE R16, `(.L_x_80) ;  /* 0x0000000010087348 */ /* 0x000fea0003c00000 */
[----:B------:R0:W1:Y:S02]  /*6f50*/  SHFL.DOWN P4, R21, R11, R10, R17 ;  /* 0x0800000a0b157389 */ /* 0x0000640000080011 */
[----:B01----:R-:W-:Y:S05]  /*6f60*/  ENDCOLLECTIVE ;  /* 0x000000000000791b */ /* 0x003fea0003800000 */
.L_x_80:
[----:B------:R-:W-:Y:S01]  /*6f70*/  IMAD.MOV.U32 R10, RZ, RZ, 0x10 ;  /* 0x00000010ff0a7424 */ /* 0x000fe200078e00ff */
[----:B------:R-:W-:Y:S02]  /*6f80*/  VIMNMX R12, PT, PT, R13, R21, PT ;  /* 0x000000150d0c7248 */ /* 0x000fe40003fe0100 */
[----:B------:R-:W-:Y:S02]  /*6f90*/  SEL R21, R22, RZ, !P1 ;  /* 0x000000ff16157207 */ /* 0x000fe40004800000 */
[----:B------:R-:W-:Y:S02]  /*6fa0*/  @!P1 SEL R13, R12, R13, !P0 ;  /* 0x0000000d0c0d9207 */ /* 0x000fe40004000000 */
[----:B------:R-:W-:Y:S02]  /*6fb0*/  LOP3.LUT P0, R12, R40, RZ, R21, 0xfa, !PT ;  /* 0x000000ff280c7212 */ /* 0x000fe4000780fa15 */
[----:B------:R-:W-:-:S03]  /*6fc0*/  ISETP.GT.AND P1, PT, R34, R17, PT ;  /* 0x000000112200720c */ /* 0x000fc60003f24270 */
[----:B------:R-:W-:-:S10]  /*6fd0*/  IMAD.MOV.U32 R11, RZ, RZ, R12 ;  /* 0x000000ffff0b7224 */ /* 0x000fd400078e000c */
[----:B------:R-:W-:Y:S05]  /*6fe0*/  WARPSYNC.COLLECTIVE R16, `(.L_x_81) ;  /* 0x0000000010087348 */ /* 0x000fea0003c00000 */
[----:B------:R0:W1:Y:S02]  /*6ff0*/  SHFL.DOWN P4, R21, R11, R10, R17 ;  /* 0x0800000a0b157389 */ /* 0x0000640000080011 */
[----:B01----:R-:W-:Y:S05]  /*7000*/  ENDCOLLECTIVE ;  /* 0x000000000000791b */ /* 0x003fea0003800000 */
.L_x_81:
[----:B------:R-:W-:Y:S02]  /*7010*/  IMAD.MOV.U32 R11, RZ, RZ, R13 ;  /* 0x000000ffff0b7224 */ /* 0x000fe400078e000d */
[----:B------:R-:W-:-:S07]  /*7020*/  IMAD.MOV.U32 R22, RZ, RZ, R21 ;  /* 0x000000ffff167224 */ /* 0x000fce00078e0015 */
[----:B------:R-:W-:Y:S05]  /*7030*/  WARPSYNC.COLLECTIVE R16, `(.L_x_82) ;  /* 0x0000000010087348 */ /* 0x000fea0003c00000 */
[----:B------:R0:W1:Y:S02]  /*7040*/  SHFL.DOWN P4, R21, R11, R10, R17 ;  /* 0x0800000a0b157389 */ /* 0x0000640000080011 */
[----:B01----:R-:W-:Y:S05]  /*7050*/  ENDCOLLECTIVE ;  /* 0x000000000000791b */ /* 0x003fea0003800000 */
.L_x_82:
[----:B------:R-:W0:Y:S01]  /*7060*/  LDC.64 R10, c[0x0][0x3a0] ;  /* 0x0000e800ff0a7b82 */ /* 0x000e220000000a00 */
[----:B------:R-:W-:Y:S02]  /*7070*/  VIMNMX R32, PT, PT, R13, R21, PT ;  /* 0x000000150d207248 */ /* 0x000fe40003fe0100 */
[----:B------:R-:W-:Y:S02]  /*7080*/  SEL R21, R22, RZ, !P1 ;  /* 0x000000ff16157207 */ /* 0x000fe40004800000 */
[----:B------:R-:W-:Y:S02]  /*7090*/  @!P1 SEL R13, R32, R13, !P0 ;  /* 0x0000000d200d9207 */ /* 0x000fe40004000000 */
[----:B------:R-:W-:Y:S02]  /*70a0*/  LOP3.LUT R22, R21, R12, RZ, 0xfc, !PT ;  /* 0x0000000c15167212 */ /* 0x000fe400078efcff */
[----:B0-----:R-:W-:Y:S01]  /*70b0*/  IADD3 R32, P0, PT, R10, 0x200, RZ ;  /* 0x000002000a207810 */ /* 0x001fe20007f1e0ff */
[----:B------:R-:W-:-:S04]  /*70c0*/  IMAD.MOV.U32 R10, RZ, RZ, R13 ;  /* 0x000000ffff0a7224 */ /* 0x000fc800078e000d */
[----:B------:R-:W-:Y:S01]  /*70d0*/  IMAD.X R33, RZ, RZ, R11, P0 ;  /* 0x000000ffff217224 */ /* 0x000fe200000e060b */
[----:B------:R-:W-:-:S04]  /*70e0*/  ISETP.NE.U32.AND P0, PT, R14, 0x65, PT ;  /* 0x000000650e00780c */ /* 0x000fc80003f05070 */
[----:B------:R-:W-:-:S13]  /*70f0*/  ISETP.NE.AND.EX P0, PT, R15, RZ, PT, P0 ;  /* 0x000000ff0f00720c */ /* 0x000fda0003f05300 */
[----:B------:R-:W-:Y:S05]  /*7100*/  WARPSYNC.COLLECTIVE R16, `(.L_x_83) ;  /* 0x0000000010087348 */ /* 0x000fea0003c00000 */
[----:B------:R-:W-:Y:S01]  /*7110*/  VOTE.ALL P0, P0 ;  /* 0x0000000000ff7806 */ /* 0x000fe20000000000 */
[----:B------:R-:W-:-:S12]  /*7120*/  ENDCOLLECTIVE ;  /* 0x000000000000791b */ /* 0x000fd80003800000 */
.L_x_83:
[----:B------:R-:W-:Y:S05]  /*7130*/  BRA `(.L_x_84) ;  /* 0xffffffdc00147947 */ /* 0x000fea000383ffff */
.L_x_28:
[----:B------:R-:W-:Y:S01]  /*7140*/  BSSY B0, `(.L_x_85) ;  /* 0x0000006000007945 */ /* 0x000fe20003800000 */
[----:B------:R-:W-:Y:S01]  /*7150*/  PLOP3.LUT P0, PT, P0, PT, PT, 0x8, 0x80 ;  /* 0x000000000080781c */ /* 0x000fe2000070e170 */
[----:B------:R-:W-:-:S12]  /*7160*/  IMAD.MOV.U32 R16, RZ, RZ, -0x1 ;  /* 0xffffffffff107424 */ /* 0x000fd800078e00ff */
[----:B------:R-:W-:Y:S05]  /*7170*/  WARPSYNC.COLLECTIVE R16, `(.L_x_86) ;  /* 0x0000000010087348 */ /* 0x000fea0003c00000 */
[----:B------:R-:W-:Y:S01]  /*7180*/  VOTE.ANY P0, P0 ;  /* 0x0000000000ff7806 */ /* 0x000fe20000000100 */
[----:B------:R-:W-:-:S12]  /*7190*/  ENDCOLLECTIVE ;  /* 0x000000000000791b */ /* 0x000fd80003800000 */
.L_x_86:
[----:B------:R-:W-:Y:S05]  /*71a0*/  BSYNC B0 ;  /* 0x0000000000007941 */ /* 0x000fea0003800000 */
.L_x_85:
[----:B------:R-:W-:Y:S05]  /*71b0*/  BRA `(.L_x_87) ;  /* 0xffffffdc00247947 */ /* 0x000fea000383ffff */
.L_x_30:
        /* <DEDUP_REMOVED lines=8> */
.L_x_89:
[----:B------:R-:W-:Y:S05]  /*7240*/  BSYNC B0 ;  /* 0x0000000000007941 */ /* 0x000fea0003800000 */
.L_x_88:
        /* <DEDUP_REMOVED lines=8> */
[----:B------:R0:W1:Y:S02]  /*72d0*/  POPC R17, R14 ;  /* 0x0000000e00117309 */ /* 0x0000640000000000 */
[----:B0-----:R-:W-:-:S07]  /*72e0*/  VIADD R14, R37, 0x4 ;  /* 0x00000004250e7836 */ /* 0x001fce0000000000 */
[----:B-1----:R-:W-:Y:S05]  /*72f0*/  WARPSYNC.COLLECTIVE R16, `(.L_x_90) ;  /* 0x0000000010087348 */ /* 0x002fea0003c00000 */
[----:B-1----:R0:W1:Y:S02]  /*7300*/  SHFL.DOWN P4, R21, R11, R10, R17 ;  /* 0x0800000a0b157389 */ /* 0x0020640000080011 */
[----:B01----:R-:W-:Y:S05]  /*7310*/  ENDCOLLECTIVE ;  /* 0x000000000000791b */ /* 0x003fea0003800000 */
.L_x_90:
[----:B------:R-:W-:Y:S01]  /*7320*/  ISETP.GT.AND P6, PT, R31, R17, PT ;  /* 0x000000111f00720c */ /* 0x000fe20003fc4270 */
[----:B------:R-:W-:Y:S02]  /*7330*/  IMAD.MOV.U32 R11, RZ, RZ, R13 ;  /* 0x000000ffff0b7224 */ /* 0x000fe400078e000d */
[----:B------:R-:W-:-:S10]  /*7340*/  IMAD.MOV.U32 R44, RZ, RZ, R21 ;  /* 0x000000ffff2c7224 */ /* 0x000fd400078e0015 */
[----:B------:R-:W-:Y:S05]  /*7350*/  WARPSYNC.COLLECTIVE R16, `(.L_x_91) ;  /* 0x0000000010087348 */ /* 0x000fea0003c00000 */
[----:B------:R0:W1:Y:S02]  /*7360*/  SHFL.DOWN P4, R21, R11, R10, R17 ;  /* 0x0800000a0b157389 */ /* 0x0000640000080011 */
[----:B01----:R-:W-:Y:S05]  /*7370*/  ENDCOLLECTIVE ;  /* 0x000000000000791b */ /* 0x003fea0003800000 */
.L_x_91:
[----:B------:R-:W-:Y:S01]  /*7380*/  IMAD.MOV.U32 R10, RZ, RZ, 0x2 ;  /* 0x00000002ff0a7424 */ /* 0x000fe200078e00ff */
[----:B------:R-:W-:-:S04]  /*7390*/  VIMNMX R21, PT, PT, R13, R21, PT ;  /* 0x000000150d157248 */ /* 0x000fc80003fe0100 */
[----:B------:R-:W-:Y:S02]  /*73a0*/  SEL R21, R21, R13, !P0 ;  /* 0x0000000d15157207 */ /* 0x000fe40004000000 */
[----:B------:R-:W-:-:S04]  /*73b0*/  ISETP.GE.AND P0, PT, R37, R17, PT ;  /* 0x000000112500720c */ /* 0x000fc80003f06270 */
[----:B------:R-:W-:Y:S02]  /*73c0*/  SEL R15, R44, RZ, !P0 ;  /* 0x000000ff2c0f7207 */ /* 0x000fe40004000000 */
[----:B------:R-:W-:Y:S02]  /*73d0*/  SEL R13, R21, R13, !P0 ;  /* 0x0000000d150d7207 */ /* 0x000fe40004000000 */
[----:B------:R-:W-:-:S05]  /*73e0*/  LOP3.LUT P5, R44, R15, RZ, R12, 0xfa, !PT ;  /* 0x000000ff0f2c7212 */ /* 0x000fca00078afa0c */
[----:B------:R-:W-:-:S08]  /*73f0*/  IMAD.MOV.U32 R11, RZ, RZ, R44 ;  /* 0x000000ffff0b7224 */ /* 0x000fd000078e002c */
[----:B------:R-:W-:Y:S05]  /*7400*/  WARPSYNC.COLLECTIVE R16, `(.L_x_92) ;  /* 0x0000000010087348 */ /* 0x000fea0003c00000 */
[----:B------:R0:W1:Y:S02]  /*7410*/  SHFL.DOWN P4, R21, R11, R10, R17 ;  /* 0x0800000a0b157389 */ /* 0x0000640000080011 */
[----:B01----:R-:W-:Y:S05]  /*7420*/  ENDCOLLECTIVE ;  /* 0x000000000000791b */ /* 0x003fea0003800000 */
.L_x_92:
[----:B------:R-:W-:Y:S01]  /*7430*/  IMAD.MOV.U32 R11, RZ, RZ, R13 ;  /* 0x000000ffff0b7224 */ /* 0x000fe200078e000d */
[----:B------:R-:W-:-:S04]  /*7440*/  SEL R21, R21, RZ, !P6 ;  /* 0x000000ff15157207 */ /* 0x000fc80007000000 */
[----:B------:R-:W-:-:S13]  /*7450*/  LOP3.LUT P0, R12, R44, RZ, R21, 0xfa, !PT ;  /* 0x000000ff2c0c7212 */ /* 0x000fda000780fa15 */
[----:B------:R-:W-:Y:S05]  /*7460*/  WARPSYNC.COLLECTIVE R16, `(.L_x_93) ;  /* 0x0000000010087348 */ /* 0x000fea0003c00000 */
[----:B------:R0:W1:Y:S02]  /*7470*/  SHFL.DOWN P4, R21, R11, R10, R17 ;  /* 0x0800000a0b157389 */ /* 0x0000640000080011 */
[----:B01----:R-:W-:Y:S05]  /*7480*/  ENDCOLLECTIVE ;  /* 0x000000000000791b */ /* 0x003fea0003800000 */
.L_x_93:
[----:B------:R-:W-:Y:S02]  /*7490*/  IMAD.MOV.U32 R11, RZ, RZ, R12 ;  /* 0x000000ffff0b7224 */ /* 0x000fe400078e000c */
[----:B------:R-:W-:Y:S02]  /*74a0*/  IMAD.MOV.U32 R10, RZ, RZ, 0x4 ;  /* 0x00000004ff0a7424 */ /* 0x000fe400078e00ff */
[----:B------:R-:W-:-:S07]  /*74b0*/  IMAD.MOV.U32 R44, RZ, RZ, R21 ;  /* 0x000000ffff2c7224 */ /* 0x000fce00078e0015 */
[----:B------:R-:W-:Y:S05]  /*74c0*/  WARPSYNC.COLLECTIVE R16, `(.L_x_94) ;  /* 0x0000000010087348 */ /* 0x000fea0003c00000 */
[----:B------:R0:W1:Y:S02]  /*74d0*/  SHFL.DOWN P4, R21, R11, R10, R17 ;  /* 0x0800000a0b157389 */ /* 0x0000640000080011 */
[----:B01----:R-:W-:Y:S05]  /*74e0*/  ENDCOLLECTIVE ;  /* 0x000000000000791b */ /* 0x003fea0003800000 */
.L_x_94:
[----:B------:R-:W-:-:S04]  /*74f0*/  VIMNMX R44, PT, PT, R13, R44, PT ;  /* 0x0000002c0d2c7248 */ /* 0x000fc80003fe0100 */
[----:B------:R-:W-:Y:S02]  /*7500*/  @!P6 SEL R13, R44, R13, !P5 ;  /* 0x0000000d2c0de207 */ /* 0x000fe40006800000 */
[----:B------:R-:W-:-:S03]  /*7510*/  ISETP.GT.AND P6, PT, R14, R17, PT ;  /* 0x000000110e00720c */ /* 0x000fc60003fc4270 */
[----:B------:R-:W-:Y:S01]  /*7520*/  IMAD.MOV.U32 R11, RZ, RZ, R13 ;  /* 0x000000ffff0b7224 */ /* 0x000fe200078e000d */
[----:B------:R-:W-:-:S04]  /*7530*/  SEL R21, R21, RZ, !P6 ;  /* 0x000000ff15157207 */ /* 0x000fc80007000000 */
[----:B------:R-:W-:-:S13]  /*7540*/  LOP3.LUT P5, R12, R12, RZ, R21, 0xfa, !PT ;  /* 0x000000ff0c0c7212 */ /* 0x000fda00078afa15 */
[----:B------:R-:W-:Y:S05]  /*7550*/  WARPSYNC.COLLECTIVE R16, `(.L_x_95) ;  /* 0x0000000010087348 */ /* 0x000fea0003c00000 */
[----:B------:R0:W1:Y:S02]  /*7560*/  SHFL.DOWN P4, R21, R11, R10, R17 ;  /* 0x0800000a0b157389 */ /* 0x0000640000080011 */
[----:B01----:R-:W-:Y:S05]  /*7570*/  ENDCOLLECTIVE ;  /* 0x000000000000791b */ /* 0x003fea0003800000 */
.L_x_95:
[----:B------:R-:W-:Y:S02]  /*7580*/  IMAD.MOV.U32 R11, RZ, RZ, R12 ;  /* 0x000000ffff0b7224 */ /* 0x000fe400078e000c */
[----:B------:R-:W-:-:S05]  /*7590*/  IMAD.MOV.U32 R10, RZ, RZ, R21 ;  /* 0x000000ffff0a7224 */ /* 0x000fca00078e0015 */
[----:B------:R-:W-:Y:S01]  /*75a0*/  VIMNMX R14, PT, PT, R13, R10, PT ;  /* 0x0000000a0d0e7248 */ /* 0x000fe20003fe0100 */
[----:B------:R-:W-:-:S03]  /*75b0*/  IMAD.MOV.U32 R10, RZ, RZ, 0x8 ;  /* 0x00000008ff0a7424 */ /* 0x000fc600078e00ff */
[----:B------:R-:W-:-:S07]  /*75c0*/  @!P6 SEL R13, R14, R13, !P0 ;  /* 0x0000000d0e0de207 */ /* 0x000fce0004000000 */
[----:B------:R-:W-:Y:S05]  /*75d0*/  WARPSYNC.COLLECTIVE R16, `(.L_x_96) ;  /* 0x0000000010087348 */ /* 0x000fea0003c00000 */
[----:B------:R0:W1:Y:S02]  /*75e0*/  SHFL.DOWN P4, R21, R11, R10, R17 ;  /* 0x0800000a0b157389 */ /* 0x0000640000080011 */
[----:B01----:R-:W-:Y:S05]  /*75f0*/  ENDCOLLECTIVE ;  /* 0x000000000000791b */ /* 0x003fea0003800000 */
.L_x_96:
[----:B------:R-:W-:Y:S01]  /*7600*/  ISETP.GT.AND P6, PT, R35, R17, PT ;  /* 0x000000112300720c */ /* 0x000fe20003fc4270 */
[----:B------:R-:W-:-:S03]  /*7610*/  IMAD.MOV.U32 R11, RZ, RZ, R13 ;  /* 0x000000ffff0b7224 */ /* 0x000fc600078e000d */
[----:B------:R-:W-:-:S04]  /*7620*/  SEL R21, R21, RZ, !P6 ;  /* 0x000000ff15157207 */ /* 0x000fc80007000000 */
[----:B------:R-:W-:-:S13]  /*7630*/  LOP3.LUT P0, R12, R12, RZ, R21, 0xfa, !PT ;  /* 0x000000ff0c0c7212 */ /* 0x000fda000780fa15 */
[----:B------:R-:W-:Y:S05]  /*7640*/  WARPSYNC.COLLECTIVE R16, `(.L_x_97) ;  /* 0x0000000010087348 */ /* 0x000fea0003c00000 */
[----:B------:R0:W1:Y:S02]  /*7650*/  SHFL.DOWN P4, R21, R11, R10, R17 ;  /* 0x0800000a0b157389 */ /* 0x0000640000080011 */
[----:B01----:R-:W-:Y:S05]  /*7660*/  ENDCOLLECTIVE ;  /* 0x000000000000791b */ /* 0x003fea0003800000 */
.L_x_97:
[----:B------:R-:W-:Y:S02]  /*7670*/  IMAD.MOV.U32 R11, RZ, RZ, R12 ;  /* 0x000000ffff0b7224 */ /* 0x000fe400078e000c */
[----:B------:R-:W-:Y:S02]  /*7680*/  IMAD.MOV.U32 R10, RZ, RZ, 0x10 ;  /* 0x00000010ff0a7424 */ /* 0x000fe400078e00ff */
[----:B------:R-:W-:-:S07]  /*7690*/  IMAD.MOV.U32 R44, RZ, RZ, R21 ;  /* 0x000000ffff2c7224 */ /* 0x000fce00078e0015 */
[----:B------:R-:W-:Y:S05]  /*76a0*/  WARPSYNC.COLLECTIVE R16, `(.L_x_98) ;  /* 0x0000000010087348 */ /* 0x000fea0003c00000 */
[----:B------:R0:W1:Y:S02]  /*76b0*/  SHFL.DOWN P4, R21, R11, R10, R17 ;  /* 0x0800000a0b157389 */ /* 0x0000640000080011 */
[----:B01----:R-:W-:Y:S05]  /*76c0*/  ENDCOLLECTIVE ;  /* 0x000000000000791b */ /* 0x003fea0003800000 */
.L_x_98:
[----:B------:R-:W-:-:S04]  /*76d0*/  VIMNMX R44, PT, PT, R13, R44, PT ;  /* 0x0000002c0d2c7248 */ /* 0x000fc80003fe0100 */
[----:B------:R-:W-:-:S05]  /*76e0*/  @!P6 SEL R13, R44, R13, !P5 ;  /* 0x0000000d2c0de207 */ /* 0x000fca0006800000 */
[----:B------:R-:W-:Y:S02]  /*76f0*/  IMAD.MOV.U32 R11, RZ, RZ, R13 ;  /* 0x000000ffff0b7224 */ /* 0x000fe400078e000d */
[----:B------:R-:W-:-:S07]  /*7700*/  IMAD.MOV.U32 R44, RZ, RZ, R21 ;  /* 0x000000ffff2c7224 */ /* 0x000fce00078e0015 */
[----:B------:R-:W-:Y:S05]  /*7710*/  WARPSYNC.COLLECTIVE R16, `(.L_x_99) ;  /* 0x0000000010087348 */ /* 0x000fea0003c00000 */
[----:B------:R0:W1:Y:S02]  /*7720*/  SHFL.DOWN P4, R21, R11, R10, R17 ;  /* 0x0800000a0b157389 */ /* 0x0000640000080011 */
[----:B01----:R-:W-:Y:S05]  /*7730*/  ENDCOLLECTIVE ;  /* 0x000000000000791b */ /* 0x003fea0003800000 */
.L_x_99:
[----:B------:R-:W-:Y:S01]  /*7740*/  ISETP.GT.AND P4, PT, R34, R17, PT ;  /* 0x000000112200720c */ /* 0x000fe20003f84270 */
[----:B------:R-:W-:-:S03]  /*7750*/  IMAD.MOV.U32 R10, RZ, RZ, R21 ;  /* 0x000000ffff0a7224 */ /* 0x000fc600078e0015 */
[----:B------:R-:W-:Y:S02]  /*7760*/  SEL R15, R44, RZ, !P4 ;  /* 0x000000ff2c0f7207 */ /* 0x000fe40006000000 */
[----:B------:R-:W-:-:S07]  /*7770*/  VIMNMX R14, PT, PT, R13, R10, PT ;  /* 0x0000000a0d0e7248 */ /* 0x000fce0003fe0100 */
        /* <DEDUP_REMOVED lines=9> */
.L_x_100:
[----:B------:R-:W-:Y:S05]  /*7810*/  BRA `(.L_x_101) ;  /* 0xffffffd800687947 */ /* 0x000fea000383ffff */
.L_x_102:
[----:B------:R-:W-:-:S00]  /*7820*/  BRA `(.L_x_102) ;  /* 0xfffffffc00fc7947 */ /* 0x000fc0000383ffff */
[----:B------:R-:W-:-:S00]  /*7830*/  NOP ;  /* 0x0000000000007918 */ /* 0x000fc00000000000 */
        /* <DEDUP_REMOVED lines=12> */
.L_x_105:


//--------------------- .text._ZN3cub18CUB_300001_SM_10006detail11scan_by_key25DeviceScanByKeyInitKernelINS0_24ReduceByKeyScanTileStateIiiLb1EEEPijEEvT_T0_PN4cuda3std3__415iterator_traitsIS8_vE10value_typeET1_i --------------------------
	.section	.text._ZN3cub18CUB_300001_SM_10006detail11scan_by_key25DeviceScanByKeyInitKernelINS0_24ReduceByKeyScanTileStateIiiLb1EEEPijEEvT_T0_PN4cuda3std3__415iterator_traitsIS8_vE10value_typeET1_i,"ax",@progbits
	.align	128
        .global         _ZN3cub18CUB_300001_SM_10006detail11scan_by_key25DeviceScanByKeyInitKernelINS0_24ReduceByKeyScanTileStateIiiLb1EEEPijEEvT_T0_PN4cuda3std3__415iterator_traitsIS8_vE10value_typeET1_i
        .type           _ZN3cub18CUB_300001_SM_10006detail11scan_by_key25DeviceScanByKeyInitKernelINS0_24ReduceByKeyScanTileStateIiiLb1EEEPijEEvT_T0_PN4cuda3std3__415iterator_traitsIS8_vE10value_typeET1_i,@function
        .size           _ZN3cub18CUB_300001_SM_10006detail11scan_by_key25DeviceScanByKeyInitKernelINS0_24ReduceByKeyScanTileStateIiiLb1EEEPijEEvT_T0_PN4cuda3std3__415iterator_traitsIS8_vE10value_typeET1_i,(.L_x_106 - _ZN3cub18CUB_300001_SM_10006detail11scan_by_key25DeviceScanByKeyInitKernelINS0_24ReduceByKeyScanTileStateIiiLb1EEEPijEEvT_T0_PN4cuda3std3__415iterator_traitsIS8_vE10value_typeET1_i)
        .other          _ZN3cub18CUB_300001_SM_10006detail11scan_by_key25DeviceScanByKeyInitKernelINS0_24ReduceByKeyScanTileStateIiiLb1EEEPijEEvT_T0_PN4cuda3std3__415iterator_traitsIS8_vE10value_typeET1_i,@"STO_CUDA_ENTRY STV_DEFAULT"
_ZN3cub18CUB_300001_SM_10006detail11scan_by_key25DeviceScanByKeyInitKernelINS0_24ReduceByKeyScanTileStateIiiLb1EEEPijEEvT_T0_PN4cuda3std3__415iterator_traitsIS8_vE10value_typeET1_i:
.text._ZN3cub18CUB_300001_SM_10006detail11scan_by_key25DeviceScanByKeyInitKernelINS0_24ReduceByKeyScanTileStateIiiLb1EEEPijEEvT_T0_PN4cuda3std3__415iterator_traitsIS8_vE10value_typeET1_i:
[----:B------:R-:W-:Y:S01]  /*0000*/  LDC R1, c[0x0][0x37c] ;  /* 0x0000df00ff017b82 */ /* 0x000fe20000000800 */
[----:B------:R-:W0:Y:S07]  /*0010*/  S2R R0, SR_TID.X ;  /* 0x0000000000007919 */ /* 0x000e2e0000002100 */
[----:B------:R-:W1:Y:S01]  /*0020*/  S2UR UR4, SR_CTAID.X ;  /* 0x00000000000479c3 */ /* 0x000e620000002500 */
[----:B------:R-:W2:Y:S01]  /*0030*/  LDCU UR6, c[0x0][0x39c] ;  /* 0x00007380ff0677ac */ /* 0x000ea20008000800 */
[----:B------:R-:W-:-:S06]  /*0040*/  CS2R R4, SRZ ;  /* 0x0000000000047805 */ /* 0x000fcc000001ff00 */
[----:B------:R-:W1:Y:S01]  /*0050*/  LDC R11, c[0x0][0x360] ;  /* 0x0000d800ff0b7b82 */ /* 0x000e620000000800 */
[----:B0-----:R-:W-:Y:S01]  /*0060*/  ISETP.GT.U32.AND P0, PT, R0, 0x1f, PT ;  /* 0x0000001f0000780c */ /* 0x001fe20003f04070 */
[----:B-1----:R-:W-:-:S03]  /*0070*/  IMAD R11, R11, UR4, R0 ;  /* 0x000000040b0b7c24 */ /* 0x002fc6000f8e0200 */
[----:B------:R-:W-:Y:S01]  /*0080*/  ISETP.NE.OR P0, PT, RZ, UR4, P0 ;  /* 0x00000004ff007c0c */ /* 0x000fe20008705670 */
[----:B------:R-:W0:Y:S01]  /*0090*/  LDCU.64 UR4, c[0x0][0x358] ;  /* 0x00006b00ff0477ac */ /* 0x000e220008000a00 */
[C---:B--2---:R-:W-:Y:S02]  /*00a0*/  ISETP.GE.AND P1, PT, R11.reuse, UR6, PT ;  /* 0x000000060b007c0c */ /* 0x044fe4000bf26270 */
[----:B------:R-:W-:-:S04]  /*00b0*/  ISETP.GE.U32.AND P2, PT, R11, UR6, PT ;  /* 0x000000060b007c0c */ /* 0x000fc8000bf46070 */
[----:B------:R-:W-:-:S05]  /*00c0*/  ISETP.EQ.OR P2, PT, R11, RZ, P2 ;  /* 0x000000ff0b00720c */ /* 0x000fca0001742670 */
[----:B------:R-:W1:Y:S02]  /*00d0*/  @!P0 LDC.64 R8, c[0x0][0x380] ;  /* 0x0000e000ff088b82 */ /* 0x000e640000000a00 */
[----:B------:R-:W-:Y:S02]  /*00e0*/  @!P1 MOV R6, 0x63 ;  /* 0x0000006300069802 */ /* 0x000fe40000000f00 */
[----:B------:R-:W-:-:S04]  /*00f0*/  @!P1 MOV R7, 0x0 ;  /* 0x0000000000079802 */ /* 0x000fc80000000f00 */
[----:B------:R-:W2:Y:S01]  /*0100*/  @!P1 LDC.64 R2, c[0x0][0x380] ;  /* 0x0000e000ff029b82 */ /* 0x000ea20000000a00 */
[----:B-1----:R-:W-:-:S04]  /*0110*/  @!P0 IMAD.WIDE.U32 R8, R0, 0x10, R8 ;  /* 0x0000001000088825 */ /* 0x002fc800078e0008 */
[----:B--2---:R-:W-:-:S05]  /*0120*/  @!P1 IMAD.WIDE R2, R11, 0x10, R2 ;  /* 0x000000100b029825 */ /* 0x004fca00078e0202 */
[----:B0-----:R0:W-:Y:S04]  /*0130*/  @!P1 STG.E.128 desc[UR4][R2.64+0x200], R4 ;  /* 0x0002000402009986 */ /* 0x0011e8000c101d04 */
[----:B------:R0:W-:Y:S01]  /*0140*/  @!P0 STG.E.128 desc[UR4][R8.64], RZ ;  /* 0x000000ff08008986 */ /* 0x0001e2000c101d04 */
[----:B------:R-:W-:Y:S05]  /*0150*/  @P2 EXIT ;  /* 0x000000000000294d */ /* 0x000fea0003800000 */
[----:B------:R-:W1:Y:S08]  /*0160*/  LDC R0, c[0x0][0x398] ;  /* 0x0000e600ff007b82 */ /* 0x000e700000000800 */
[----:B0-----:R-:W0:Y:S01]  /*0170*/  LDC.64 R2, c[0x0][0x388] ;  /* 0x0000e200ff027b82 */ /* 0x001e220000000a00 */
[----:B-1----:R-:W-:-:S04]  /*0180*/  IMAD R5, R11, R0, -0x1 ;  /* 0xffffffff0b057424 */ /* 0x002fc800078e0200 */
[----:B0-----:R-:W-:-:S03]  /*0190*/  IMAD.WIDE.U32 R2, R5, 0x4, R2 ;  /* 0x0000000405027825 */ /* 0x001fc600078e0002 */
[----:B------:R-:W0:Y:S03]  /*01a0*/  LDC.64 R4, c[0x0][0x390] ;  /* 0x0000e400ff047b82 */ /* 0x000e260000000a00 */
[----:B------:R-:W2:Y:S01]  /*01b0*/  LDG.E R3, desc[UR4][R2.64] ;  /* 0x0000000402037981 */ /* 0x000ea2000c1e1900 */
[----:B0-----:R-:W-:-:S05]  /*01c0*/  IMAD.WIDE.U32 R4, R11, 0x4, R4 ;  /* 0x000000040b047825 */ /* 0x001fca00078e0004 */
[----:B--2---:R-:W-:Y:S01]  /*01d0*/  STG.E desc[UR4][R4.64], R3 ;  /* 0x0000000304007986 */ /* 0x004fe2000c101904 */
[----:B------:R-:W-:Y:S05]  /*01e0*/  EXIT ;  /* 0x000000000000794d */ /* 0x000fea0003800000 */
.L_x_103:
        /* <DEDUP_REMOVED lines=9> */
.L_x_106:


//--------------------- .text._ZN3cub18CUB_300001_SM_10006detail11EmptyKernelIvEEvv --------------------------
	.section	.text._ZN3cub18CUB_300001_SM_10006detail11EmptyKernelIvEEvv,"ax",@progbits
	.align	128
        .global         _ZN3cub18CUB_300001_SM_10006detail11EmptyKernelIvEEvv
        .type           _ZN3cub18CUB_300001_SM_10006detail11EmptyKernelIvEEvv,@function
        .size           _ZN3cub18CUB_300001_SM_10006detail11EmptyKernelIvEEvv,(.L_x_107 - _ZN3cub18CUB_300001_SM_10006detail11EmptyKernelIvEEvv)
        .other          _ZN3cub18CUB_300001_SM_10006detail11EmptyKernelIvEEvv,@"STO_CUDA_ENTRY STV_DEFAULT"
_ZN3cub18CUB_300001_SM_10006detail11EmptyKernelIvEEvv:
.text._ZN3cub18CUB_300001_SM_10006detail11EmptyKernelIvEEvv:
[----:B------:R-:W-:Y:S01]  /*0000*/  LDC R1, c[0x0][0x37c] ;  /* 0x0000df00ff017b82 */ /* 0x000fe20000000800 */
[----:B------:R-:W-:Y:S05]  /*0010*/  EXIT ;  /* 0x000000000000794d */ /* 0x000fea0003800000 */
.L_x_104:
        /* <DEDUP_REMOVED lines=14> */
.L_x_107:


//--------------------- .nv.shared._ZN3cub18CUB_300001_SM_10006detail11scan_by_key21DeviceScanByKeyKernelINS2_10policy_hubIPiii9CustomMinE10Policy1000ES5_S5_S5_NS0_24ReduceByKeyScanTileStateIiiLb1EEE11CustomEqualS6_ijiiEEvT0_PT9_T1_T2_T3_iT4_T5_T6_T7_ --------------------------
	.section	.nv.shared._ZN3cub18CUB_300001_SM_10006detail11scan_by_key21DeviceScanByKeyKernelINS2_10policy_hubIPiii9CustomMinE10Policy1000ES5_S5_S5_NS0_24ReduceByKeyScanTileStateIiiLb1EEE11CustomEqualS6_ijiiEEvT0_PT9_T1_T2_T3_iT4_T5_T6_T7_,"aw",@nobits
	.sectionflags	@""
	.align	16
.nv.shared._ZN3cub18CUB_300001_SM_10006detail11scan_by_key21DeviceScanByKeyKernelINS2_10policy_hubIPiii9CustomMinE10Policy1000ES5_S5_S5_NS0_24ReduceByKeyScanTileStateIiiLb1EEE11CustomEqualS6_ijiiEEvT0_PT9_T1_T2_T3_iT4_T5_T6_T7_:
	.zero		10256


//--------------------- .nv.shared.reserved.0     --------------------------
	.section	.nv.shared.reserved.0,"aw",@nobits
	.weak		__nv_reservedSMEM_offset_0_alias
	.size		__nv_reservedSMEM_offset_0_alias, 0, 64
	.other		__nv_reservedSMEM_offset_0_alias,@"STO_CUDA_RESERVED_SHARED STV_DEFAULT"
__nv_reservedSMEM_offset_0_alias:
	.zero		0
	.zero		64


//--------------------- .nv.global                --------------------------
	.section	.nv.global,"aw",@nobits
.nv.global:
	.type		_ZN34_INTERNAL_3400d55f_4_k_cu__Z4testv6thrust24THRUST_300001_SM_1000_NS12placeholders2_5E,@object
	.size		_ZN34_INTERNAL_3400d55f_4_k_cu__Z4testv6thrust24THRUST_300001_SM_1000_NS12placeholders2_5E,(_ZN34_INTERNAL_3400d55f_4_k_cu__Z4testv4cuda3std3__45__cpo6cbeginE - _ZN34_INTERNAL_3400d55f_4_k_cu__Z4testv6thrust24THRUST_300001_SM_1000_NS12placeholders2_5E)
_ZN34_INTERNAL_3400d55f_4_k_cu__Z4testv6thrust24THRUST_300001_SM_1000_NS12placeholders2_5E:
	.zero		1
	.type		_ZN34_INTERNAL_3400d55f_4_k_cu__Z4testv4cuda3std3__45__cpo6cbeginE,@object
	.size		_ZN34_INTERNAL_3400d55f_4_k_cu__Z4testv4cuda3std3__45__cpo6cbeginE,(_ZN34_INTERNAL_3400d55f_4_k_cu__Z4testv4cuda3std6ranges3__45__cpo6cbeginE - _ZN34_INTERNAL_3400d55f_4_k_cu__Z4testv4cuda3std3__45__cpo6cbeginE)
_ZN34_INTERNAL_3400d55f_4_k_cu__Z4testv4cuda3std3__45__cpo6cbeginE:
	.zero		1
	.type		_ZN34_INTERNAL_3400d55f_4_k_cu__Z4testv4cuda3std6ranges3__45__cpo6cbeginE,@object
	.size		_ZN34_INTERNAL_3400d55f_4_k_cu__Z4testv4cuda3std6ranges3__45__cpo6cbeginE,(_ZN34_INTERNAL_3400d55f_4_k_cu__Z4testv4cuda3std3__48in_placeE - _ZN34_INTERNAL_3400d55f_4_k_cu__Z4testv4cuda3std6ranges3__45__cpo6cbeginE)
_ZN34_INTERNAL_3400d55f_4_k_cu__Z4testv4cuda3std6ranges3__45__cpo6cbeginE:
	.zero		1
	.type		_ZN34_INTERNAL_3400d55f_4_k_cu__Z4testv4cuda3std3__48in_placeE,@object
	.size		_ZN34_INTERNAL_3400d55f_4_k_cu__Z4testv4cuda3std3__48in_placeE,(_ZN34_INTERNAL_3400d55f_4_k_cu__Z4testv4cuda3std6ranges3__45__cpo4sizeE - _ZN34_INTERNAL_3400d55f_4_k_cu__Z4testv4cuda3std3__48in_placeE)
_ZN34_INTERNAL_3400d55f_4_k_cu__Z4testv4cuda3std3__48in_placeE:
	.zero		1
	.type		_ZN34_INTERNAL_3400d55f_4_k_cu__Z4testv4cuda3std6ranges3__45__cpo4sizeE,@object
	.size		_ZN34_INTERNAL_3400d55f_4_k_cu__Z4testv4cuda3std6ranges3__45__cpo4sizeE,(_ZN34_INTERNAL_3400d55f_4_k_cu__Z4testv6thrust24THRUST_300001_SM_1000_NS12placeholders2_9E - _ZN34_INTERNAL_3400d55f_4_k_cu__Z4testv4cuda3std6ranges3__45__cpo4sizeE)
_ZN34_INTERNAL_3400d55f_4_k_cu__Z4testv4cuda3std6ranges3__45__cpo4sizeE:
	.zero		1
	.type		_ZN34_INTERNAL_3400d55f_4_k_cu__Z4testv6thrust24THRUST_300001_SM_1000_NS12placeholders2_9E,@object
	.size		_ZN34_INTERNAL_3400d55f_4_k_cu__Z4testv6thrust24THRUST_300001_SM_1000_NS12placeholders2_9E,(_ZN34_INTERNAL_3400d55f_4_k_cu__Z4testv4cuda3std3__45__cpo7crbeginE - _ZN34_INTERNAL_3400d55f_4_k_cu__Z4testv6thrust24THRUST_300001_SM_1000_NS12placeholders2_9E)
_ZN34_INTERNAL_3400d55f_4_k_cu__Z4testv6thrust24THRUST_300001_SM_1000_NS12placeholders2_9E:
	.zero		1
	.type		_ZN34_INTERNAL_3400d55f_4_k_cu__Z4testv4cuda3std3__45__cpo7crbeginE,@object
	.size		_ZN34_INTERNAL_3400d55f_4_k_cu__Z4testv4cuda3std3__45__cpo7crbeginE,(_ZN34_INTERNAL_3400d55f_4_k_cu__Z4testv4cuda3std6ranges3__45__cpo4nextE - _ZN34_INTERNAL_3400d55f_4_k_cu__Z4testv4cuda3std3__45__cpo7crbeginE)
_ZN34_INTERNAL_3400d55f_4_k_cu__Z4testv4cuda3std3__45__cpo7crbeginE:
	.zero		1
	.type		_ZN34_INTERNAL_3400d55f_4_k_cu__Z4testv4cuda3std6ranges3__45__cpo4nextE,@object
	.size		_ZN34_INTERNAL_3400d55f_4_k_cu__Z4testv4cuda3std6ranges3__45__cpo4nextE,(_ZN34_INTERNAL_3400d55f_4_k_cu__Z4testv4cuda3std6ranges3__45__cpo4swapE - _ZN34_INTERNAL_3400d55f_4_k_cu__Z4testv4cuda3std6ranges3__45__cpo4nextE)
_ZN34_INTERNAL_3400d55f_4_k_cu__Z4testv4cuda3std6ranges3__45__cpo4nextE:
	.zero		1
	.type		_ZN34_INTERNAL_3400d55f_4_k_cu__Z4testv4cuda3std6ranges3__45__cpo4swapE,@object
	.size		_ZN34_INTERNAL_3400d55f_4_k_cu__Z4testv4cuda3std6ranges3__45__cpo4swapE,(_ZN34_INTERNAL_3400d55f_4_k_cu__Z4testv6thrust24THRUST_300001_SM_1000_NS12placeholders2_1E - _ZN34_INTERNAL_3400d55f_4_k_cu__Z4testv4cuda3std6ranges3__45__cpo4swapE)
_ZN34_INTERNAL_3400d55f_4_k_cu__Z4testv4cuda3std6ranges3__45__cpo4swapE:
	.zero		1
	.type		_ZN34_INTERNAL_3400d55f_4_k_cu__Z4testv6thrust24THRUST_300001_SM_1000_NS12placeholders2_1E,@object
	.size		_ZN34_INTERNAL_3400d55f_4_k_cu__Z4testv6thrust24THRUST_300001_SM_1000_NS12placeholders2_1E,(_ZN34_INTERNAL_3400d55f_4_k_cu__Z4testv6thrust24THRUST_300001_SM_1000_NS12placeholders2_3E - _ZN34_INTERNAL_3400d55f_4_k_cu__Z4testv6thrust24THRUST_300001_SM_1000_NS12placeholders2_1E)
_ZN34_INTERNAL_3400d55f_4_k_cu__Z4testv6thrust24THRUST_300001_SM_1000_NS12placeholders2_1E:
	.zero		1
	.type		_ZN34_INTERNAL_3400d55f_4_k_cu__Z4testv6thrust24THRUST_300001_SM_1000_NS12placeholders2_3E,@object
	.size		_ZN34_INTERNAL_3400d55f_4_k_cu__Z4testv6thrust24THRUST_300001_SM_1000_NS12placeholders2_3E,(_ZN34_INTERNAL_3400d55f_4_k_cu__Z4testv4cuda3std3__45__cpo5beginE - _ZN34_INTERNAL_3400d55f_4_k_cu__Z4testv6thrust24THRUST_300001_SM_1000_NS12placeholders2_3E)
_ZN34_INTERNAL_3400d55f_4_k_cu__Z4testv6thrust24THRUST_300001_SM_1000_NS12placeholders2_3E:
	.zero		1
	.type		_ZN34_INTERNAL_3400d55f_4_k_cu__Z4testv4cuda3std3__45__cpo5beginE,@object
	.size		_ZN34_INTERNAL_3400d55f_4_k_cu__Z4testv4cuda3std3__45__cpo5beginE,(_ZN34_INTERNAL_3400d55f_4_k_cu__Z4testv4cuda3std6ranges3__45__cpo5beginE - _ZN34_INTERNAL_3400d55f_4_k_cu__Z4testv4cuda3std3__45__cpo5beginE)
_ZN34_INTERNAL_3400d55f_4_k_cu__Z4testv4cuda3std3__45__cpo5beginE:
	.zero		1
	.type		_ZN34_INTERNAL_3400d55f_4_k_cu__Z4testv4cuda3std6ranges3__45__cpo5beginE,@object
	.size		_ZN34_INTERNAL_3400d55f_4_k_cu__Z4testv4cuda3std6ranges3__45__cpo5beginE,(_ZN34_INTERNAL_3400d55f_4_k_cu__Z4testv4cuda3std3__436_GLOBAL__N__3400d55f_4_k_cu__Z4testv6ignoreE - _ZN34_INTERNAL_3400d55f_4_k_cu__Z4testv4cuda3std6ranges3__45__cpo5beginE)
_ZN34_INTERNAL_3400d55f_4_k_cu__Z4testv4cuda3std6ranges3__45__cpo5beginE:
	.zero		1
	.type		_ZN34_INTERNAL_3400d55f_4_k_cu__Z4testv4cuda3std3__436_GLOBAL__N__3400d55f_4_k_cu__Z4testv6ignoreE,@object
	.size		_ZN34_INTERNAL_3400d55f_4_k_cu__Z4testv4cuda3std3__436_GLOBAL__N__3400d55f_4_k_cu__Z4testv6ignoreE,(_ZN34_INTERNAL_3400d55f_4_k_cu__Z4testv4cuda3std6ranges3__45__cpo4dataE - _ZN34_INTERNAL_3400d55f_4_k_cu__Z4testv4cuda3std3__436_GLOBAL__N__3400d55f_4_k_cu__Z4testv6ignoreE)
_ZN34_INTERNAL_3400d55f_4_k_cu__Z4testv4cuda3std3__436_GLOBAL__N__3400d55f_4_k_cu__Z4testv6ignoreE:
	.zero		1
	.type		_ZN34_INTERNAL_3400d55f_4_k_cu__Z4testv4cuda3std6ranges3__45__cpo4dataE,@object
	.size		_ZN34_INTERNAL_3400d55f_4_k_cu__Z4testv4cuda3std6ranges3__45__cpo4dataE,(_ZN34_INTERNAL_3400d55f_4_k_cu__Z4testv6thrust24THRUST_300001_SM_1000_NS12placeholders2_7E - _ZN34_INTERNAL_3400d55f_4_k_cu__Z4testv4cuda3std6ranges3__45__cpo4dataE)
_ZN34_INTERNAL_3400d55f_4_k_cu__Z4testv4cuda3std6ranges3__45__cpo4dataE:
	.zero		1
	.type		_ZN34_INTERNAL_3400d55f_4_k_cu__Z4testv6thrust24THRUST_300001_SM_1000_NS12placeholders2_7E,@object
	.size		_ZN34_INTERNAL_3400d55f_4_k_cu__Z4testv6thrust24THRUST_300001_SM_1000_NS12placeholders2_7E,(_ZN34_INTERNAL_3400d55f_4_k_cu__Z4testv4cuda3std3__45__cpo6rbeginE - _ZN34_INTERNAL_3400d55f_4_k_cu__Z4testv6thrust24THRUST_300001_SM_1000_NS12placeholders2_7E)
_ZN34_INTERNAL_3400d55f_4_k_cu__Z4testv6thrust24THRUST_300001_SM_1000_NS12placeholders2_7E:
	.zero		1
	.type		_ZN34_INTERNAL_3400d55f_4_k_cu__Z4testv4cuda3std3__45__cpo6rbeginE,@object
	.size		_ZN34_INTERNAL_3400d55f_4_k_cu__Z4testv4cuda3std3__45__cpo6rbeginE,(_ZN34_INTERNAL_3400d55f_4_k_cu__Z4testv4cuda3std6ranges3__45__cpo7advanceE - _ZN34_INTERNAL_3400d55f_4_k_cu__Z4testv4cuda3std3__45__cpo6rbeginE)
_ZN34_INTERNAL_3400d55f_4_k_cu__Z4testv4cuda3std3__45__cpo6rbeginE:
	.zero		1
	.type		_ZN34_INTERNAL_3400d55f_4_k_cu__Z4testv4cuda3std6ranges3__45__cpo7advanceE,@object
	.size		_ZN34_INTERNAL_3400d55f_4_k_cu__Z4testv4cuda3std6ranges3__45__cpo7advanceE,(_ZN34_INTERNAL_3400d55f_4_k_cu__Z4testv4cuda3std3__47nulloptE - _ZN34_INTERNAL_3400d55f_4_k_cu__Z4testv4cuda3std6ranges3__45__cpo7advanceE)
_ZN34_INTERNAL_3400d55f_4_k_cu__Z4testv4cuda3std6ranges3__45__cpo7advanceE:
	.zero		1
	.type		_ZN34_INTERNAL_3400d55f_4_k_cu__Z4testv4cuda3std3__47nulloptE,@object
	.size		_ZN34_INTERNAL_3400d55f_4_k_cu__Z4testv4cuda3std3__47nulloptE,(_ZN34_INTERNAL_3400d55f_4_k_cu__Z4testv4cuda3std6ranges3__45__cpo8distanceE - _ZN34_INTERNAL_3400d55f_4_k_cu__Z4testv4cuda3std3__47nulloptE)
_ZN34_INTERNAL_3400d55f_4_k_cu__Z4testv4cuda3std3__47nulloptE:
	.zero		1
	.type		_ZN34_INTERNAL_3400d55f_4_k_cu__Z4testv4cuda3std6ranges3__45__cpo8distanceE,@object
	.size		_ZN34_INTERNAL_3400d55f_4_k_cu__Z4testv4cuda3std6ranges3__45__cpo8distanceE,(_ZN34_INTERNAL_3400d55f_4_k_cu__Z4testv6thrust24THRUST_300001_SM_1000_NS12placeholders2_6E - _ZN34_INTERNAL_3400d55f_4_k_cu__Z4testv4cuda3std6ranges3__45__cpo8distanceE)
_ZN34_INTERNAL_3400d55f_4_k_cu__Z4testv4cuda3std6ranges3__45__cpo8distanceE:
	.zero		1
	.type		_ZN34_INTERNAL_3400d55f_4_k_cu__Z4testv6thrust24THRUST_300001_SM_1000_NS12placeholders2_6E,@object
	.size		_ZN34_INTERNAL_3400d55f_4_k_cu__Z4testv6thrust24THRUST_300001_SM_1000_NS12placeholders2_6E,(_ZN34_INTERNAL_3400d55f_4_k_cu__Z4testv4cuda3std3__45__cpo4cendE - _ZN34_INTERNAL_3400d55f_4_k_cu__Z4testv6thrust24THRUST_300001_SM_1000_NS12placeholders2_6E)
_ZN34_INTERNAL_3400d55f_4_k_cu__Z4testv6thrust24THRUST_300001_SM_1000_NS12placeholders2_6E:
	.zero		1
	.type		_ZN34_INTERNAL_3400d55f_4_k_cu__Z4testv4cuda3std3__45__cpo4cendE,@object
	.size		_ZN34_INTERNAL_3400d55f_4_k_cu__Z4testv4cuda3std3__45__cpo4cendE,(_ZN34_INTERNAL_3400d55f_4_k_cu__Z4testv4cuda3std6ranges3__45__cpo4cendE - _ZN34_INTERNAL_3400d55f_4_k_cu__Z4testv4cuda3std3__45__cpo4cendE)
_ZN34_INTERNAL_3400d55f_4_k_cu__Z4testv4cuda3std3__45__cpo4cendE:
	.zero		1
	.type		_ZN34_INTERNAL_3400d55f_4_k_cu__Z4testv4cuda3std6ranges3__45__cpo4cendE,@object
	.size		_ZN34_INTERNAL_3400d55f_4_k_cu__Z4testv4cuda3std6ranges3__45__cpo4cendE,(_ZN34_INTERNAL_3400d55f_4_k_cu__Z4testv4cuda3std3__420unreachable_sentinelE - _ZN34_INTERNAL_3400d55f_4_k_cu__Z4testv4cuda3std6ranges3__45__cpo4cendE)
_ZN34_INTERNAL_3400d55f_4_k_cu__Z4testv4cuda3std6ranges3__45__cpo4cendE:
	.zero		1
	.type		_ZN34_INTERNAL_3400d55f_4_k_cu__Z4testv4cuda3std3__420unreachable_sentinelE,@object
	.size		_ZN34_INTERNAL_3400d55f_4_k_cu__Z4testv4cuda3std3__420unreachable_sentinelE,(_ZN34_INTERNAL_3400d55f_4_k_cu__Z4testv4cuda3std6ranges3__45__cpo5ssizeE - _ZN34_INTERNAL_3400d55f_4_k_cu__Z4testv4cuda3std3__420unreachable_sentinelE)
_ZN34_INTERNAL_3400d55f_4_k_cu__Z4testv4cuda3std3__420unreachable_sentinelE:
	.zero		1
	.type		_ZN34_INTERNAL_3400d55f_4_k_cu__Z4testv4cuda3std6ranges3__45__cpo5ssizeE,@object
	.size		_ZN34_INTERNAL_3400d55f_4_k_cu__Z4testv4cuda3std6ranges3__45__cpo5ssizeE,(_ZN34_INTERNAL_3400d55f_4_k_cu__Z4testv6thrust24THRUST_300001_SM_1000_NS12placeholders3_10E - _ZN34_INTERNAL_3400d55f_4_k_cu__Z4testv4cuda3std6ranges3__45__cpo5ssizeE)
_ZN34_INTERNAL_3400d55f_4_k_cu__Z4testv4cuda3std6ranges3__45__cpo5ssizeE:
	.zero		1
	.type		_ZN34_INTERNAL_3400d55f_4_k_cu__Z4testv6thrust24THRUST_300001_SM_1000_NS12placeholders3_10E,@object
	.size		_ZN34_INTERNAL_3400d55f_4_k_cu__Z4testv6thrust24THRUST_300001_SM_1000_NS12placeholders3_10E,(_ZN34_INTERNAL_3400d55f_4_k_cu__Z4testv4cuda3std3__45__cpo5crendE - _ZN34_INTERNAL_3400d55f_4_k_cu__Z4testv6thrust24THRUST_300001_SM_1000_NS12placeholders3_10E)
_ZN34_INTERNAL_3400d55f_4_k_cu__Z4testv6thrust24THRUST_300001_SM_1000_NS12placeholders3_10E:
	.zero		1
	.type		_ZN34_INTERNAL_3400d55f_4_k_cu__Z4testv4cuda3std3__45__cpo5crendE,@object
	.size		_ZN34_INTERNAL_3400d55f_4_k_cu__Z4testv4cuda3std3__45__cpo5crendE,(_ZN34_INTERNAL_3400d55f_4_k_cu__Z4testv4cuda3std6ranges3__45__cpo4prevE - _ZN34_INTERNAL_3400d55f_4_k_cu__Z4testv4cuda3std3__45__cpo5crendE)
_ZN34_INTERNAL_3400d55f_4_k_cu__Z4testv4cuda3std3__45__cpo5crendE:
	.zero		1
	.type		_ZN34_INTERNAL_3400d55f_4_k_cu__Z4testv4cuda3std6ranges3__45__cpo4prevE,@object
	.size		_ZN34_INTERNAL_3400d55f_4_k_cu__Z4testv4cuda3std6ranges3__45__cpo4prevE,(_ZN34_INTERNAL_3400d55f_4_k_cu__Z4testv4cuda3std6ranges3__45__cpo9iter_moveE - _ZN34_INTERNAL_3400d55f_4_k_cu__Z4testv4cuda3std6ranges3__45__cpo4prevE)
_ZN34_INTERNAL_3400d55f_4_k_cu__Z4testv4cuda3std6ranges3__45__cpo4prevE:
	.zero		1
	.type		_ZN34_INTERNAL_3400d55f_4_k_cu__Z4testv4cuda3std6ranges3__45__cpo9iter_moveE,@object
	.size		_ZN34_INTERNAL_3400d55f_4_k_cu__Z4testv4cuda3std6ranges3__45__cpo9iter_moveE,(_ZN34_INTERNAL_3400d55f_4_k_cu__Z4testv6thrust24THRUST_300001_SM_1000_NS12placeholders2_2E - _ZN34_INTERNAL_3400d55f_4_k_cu__Z4testv4cuda3std6ranges3__45__cpo9iter_moveE)
_ZN34_INTERNAL_3400d55f_4_k_cu__Z4testv4cuda3std6ranges3__45__cpo9iter_moveE:
	.zero		1
	.type		_ZN34_INTERNAL_3400d55f_4_k_cu__Z4testv6thrust24THRUST_300001_SM_1000_NS12placeholders2_2E,@object
	.size		_ZN34_INTERNAL_3400d55f_4_k_cu__Z4testv6thrust24THRUST_300001_SM_1000_NS12placeholders2_2E,(_ZN34_INTERNAL_3400d55f_4_k_cu__Z4testv6thrust24THRUST_300001_SM_1000_NS12placeholders2_4E - _ZN34_INTERNAL_3400d55f_4_k_cu__Z4testv6thrust24THRUST_300001_SM_1000_NS12placeholders2_2E)
_ZN34_INTERNAL_3400d55f_4_k_cu__Z4testv6thrust24THRUST_300001_SM_1000_NS12placeholders2_2E:
	.zero		1
	.type		_ZN34_INTERNAL_3400d55f_4_k_cu__Z4testv6thrust24THRUST_300001_SM_1000_NS12placeholders2_4E,@object
	.size		_ZN34_INTERNAL_3400d55f_4_k_cu__Z4testv6thrust24THRUST_300001_SM_1000_NS12placeholders2_4E,(_ZN34_INTERNAL_3400d55f_4_k_cu__Z4testv4cuda3std3__45__cpo3endE - _ZN34_INTERNAL_3400d55f_4_k_cu__Z4testv6thrust24THRUST_300001_SM_1000_NS12placeholders2_4E)
_ZN34_INTERNAL_3400d55f_4_k_cu__Z4testv6thrust24THRUST_300001_SM_1000_NS12placeholders2_4E:
	.zero		1
	.type		_ZN34_INTERNAL_3400d55f_4_k_cu__Z4testv4cuda3std3__45__cpo3endE,@object
	.size		_ZN34_INTERNAL_3400d55f_4_k_cu__Z4testv4cuda3std3__45__cpo3endE,(_ZN34_INTERNAL_3400d55f_4_k_cu__Z4testv4cuda3std6ranges3__45__cpo3endE - _ZN34_INTERNAL_3400d55f_4_k_cu__Z4testv4cuda3std3__45__cpo3endE)
_ZN34_INTERNAL_3400d55f_4_k_cu__Z4testv4cuda3std3__45__cpo3endE:
	.zero		1
	.type		_ZN34_INTERNAL_3400d55f_4_k_cu__Z4testv4cuda3std6ranges3__45__cpo3endE,@object
	.size		_ZN34_INTERNAL_3400d55f_4_k_cu__Z4testv4cuda3std6ranges3__45__cpo3endE,(_ZN34_INTERNAL_3400d55f_4_k_cu__Z4testv4cuda3std3__419piecewise_constructE - _ZN34_INTERNAL_3400d55f_4_k_cu__Z4testv4cuda3std6ranges3__45__cpo3endE)
_ZN34_INTERNAL_3400d55f_4_k_cu__Z4testv4cuda3std6ranges3__45__cpo3endE:
	.zero		1
	.type		_ZN34_INTERNAL_3400d55f_4_k_cu__Z4testv4cuda3std3__419piecewise_constructE,@object
	.size		_ZN34_INTERNAL_3400d55f_4_k_cu__Z4testv4cuda3std3__419piecewise_constructE,(_ZN34_INTERNAL_3400d55f_4_k_cu__Z4testv4cuda3std6ranges3__45__cpo5cdataE - _ZN34_INTERNAL_3400d55f_4_k_cu__Z4testv4cuda3std3__419piecewise_constructE)
_ZN34_INTERNAL_3400d55f_4_k_cu__Z4testv4cuda3std3__419piecewise_constructE:
	.zero		1
	.type		_ZN34_INTERNAL_3400d55f_4_k_cu__Z4testv4cuda3std6ranges3__45__cpo5cdataE,@object
	.size		_ZN34_INTERNAL_3400d55f_4_k_cu__Z4testv4cuda3std6ranges3__45__cpo5cdataE,(_ZN34_INTERNAL_3400d55f_4_k_cu__Z4testv6thrust24THRUST_300001_SM_1000_NS12placeholders2_8E - _ZN34_INTERNAL_3400d55f_4_k_cu__Z4testv4cuda3std6ranges3__45__cpo5cdataE)
_ZN34_INTERNAL_3400d55f_4_k_cu__Z4testv4cuda3std6ranges3__45__cpo5cdataE:
	.zero		1
	.type		_ZN34_INTERNAL_3400d55f_4_k_cu__Z4testv6thrust24THRUST_300001_SM_1000_NS12placeholders2_8E,@object
	.size		_ZN34_INTERNAL_3400d55f_4_k_cu__Z4testv6thrust24THRUST_300001_SM_1000_NS12placeholders2_8E,(_ZN34_INTERNAL_3400d55f_4_k_cu__Z4testv4cuda3std3__45__cpo4rendE - _ZN34_INTERNAL_3400d55f_4_k_cu__Z4testv6thrust24THRUST_300001_SM_1000_NS12placeholders2_8E)
_ZN34_INTERNAL_3400d55f_4_k_cu__Z4testv6thrust24THRUST_300001_SM_1000_NS12placeholders2_8E:
	.zero		1
	.type		_ZN34_INTERNAL_3400d55f_4_k_cu__Z4testv4cuda3std3__45__cpo4rendE,@object
	.size		_ZN34_INTERNAL_3400d55f_4_k_cu__Z4testv4cuda3std3__45__cpo4rendE,(_ZN34_INTERNAL_3400d55f_4_k_cu__Z4testv4cuda3std6ranges3__45__cpo9iter_swapE - _ZN34_INTERNAL_3400d55f_4_k_cu__Z4testv4cuda3std3__45__cpo4rendE)
_ZN34_INTERNAL_3400d55f_4_k_cu__Z4testv4cuda3std3__45__cpo4rendE:
	.zero		1
	.type		_ZN34_INTERNAL_3400d55f_4_k_cu__Z4testv4cuda3std6ranges3__45__cpo9iter_swapE,@object
	.size		_ZN34_INTERNAL_3400d55f_4_k_cu__Z4testv4cuda3std6ranges3__45__cpo9iter_swapE,(_ZN34_INTERNAL_3400d55f_4_k_cu__Z4testv4cuda3std3__48unexpectE - _ZN34_INTERNAL_3400d55f_4_k_cu__Z4testv4cuda3std6ranges3__45__cpo9iter_swapE)
_ZN34_INTERNAL_3400d55f_4_k_cu__Z4testv4cuda3std6ranges3__45__cpo9iter_swapE:
	.zero		1
	.type		_ZN34_INTERNAL_3400d55f_4_k_cu__Z4testv4cuda3std3__48unexpectE,@object
	.size		_ZN34_INTERNAL_3400d55f_4_k_cu__Z4testv4cuda3std3__48unexpectE,(_ZN34_INTERNAL_3400d55f_4_k_cu__Z4testv6thrust24THRUST_300001_SM_1000_NS6system6detail10sequential3seqE - _ZN34_INTERNAL_3400d55f_4_k_cu__Z4testv4cuda3std3__48unexpectE)
_ZN34_INTERNAL_3400d55f_4_k_cu__Z4testv4cuda3std3__48unexpectE:
	.zero		1
	.type		_ZN34_INTERNAL_3400d55f_4_k_cu__Z4testv6thrust24THRUST_300001_SM_1000_NS6system6detail10sequential3seqE,@object
	.size		_ZN34_INTERNAL_3400d55f_4_k_cu__Z4testv6thrust24THRUST_300001_SM_1000_NS6system6detail10sequential3seqE,(.L_29 - _ZN34_INTERNAL_3400d55f_4_k_cu__Z4testv6thrust24THRUST_300001_SM_1000_NS6system6detail10sequential3seqE)
_ZN34_INTERNAL_3400d55f_4_k_cu__Z4testv6thrust24THRUST_300001_SM_1000_NS6system6detail10sequential3seqE:
	.zero		1
.L_29:


//--------------------- .nv.constant0._ZN3cub18CUB_300001_SM_10006detail11scan_by_key21DeviceScanByKeyKernelINS2_10policy_hubIPiii9CustomMinE10Policy1000ES5_S5_S5_NS0_24ReduceByKeyScanTileStateIiiLb1EEE11CustomEqualS6_ijiiEEvT0_PT9_T1_T2_T3_iT4_T5_T6_T7_ --------------------------
	.section	.nv.constant0._ZN3cub18CUB_300001_SM_10006detail11scan_by_key21DeviceScanByKeyKernelINS2_10policy_hubIPiii9CustomMinE10Policy1000ES5_S5_S5_NS0_24ReduceByKeyScanTileStateIiiLb1EEE11CustomEqualS6_ijiiEEvT0_PT9_T1_T2_T3_iT4_T5_T6_T7_,"a",@progbits
	.sectionflags	@""
	.align	4
.nv.constant0._ZN3cub18CUB_300001_SM_10006detail11scan_by_key21DeviceScanByKeyKernelINS2_10policy_hubIPiii9CustomMinE10Policy1000ES5_S5_S5_NS0_24ReduceByKeyScanTileStateIiiLb1EEE11CustomEqualS6_ijiiEEvT0_PT9_T1_T2_T3_iT4_T5_T6_T7_:
	.zero		952


//--------------------- .nv.constant0._ZN3cub18CUB_300001_SM_10006detail11scan_by_key25DeviceScanByKeyInitKernelINS0_24ReduceByKeyScanTileStateIiiLb1EEEPijEEvT_T0_PN4cuda3std3__415iterator_traitsIS8_vE10value_typeET1_i --------------------------
	.section	.nv.constant0._ZN3cub18CUB_300001_SM_10006detail11scan_by_key25DeviceScanByKeyInitKernelINS0_24ReduceByKeyScanTileStateIiiLb1EEEPijEEvT_T0_PN4cuda3std3__415iterator_traitsIS8_vE10value_typeET1_i,"a",@progbits
	.sectionflags	@""
	.align	4
.nv.constant0._ZN3cub18CUB_300001_SM_10006detail11scan_by_key25DeviceScanByKeyInitKernelINS0_24ReduceByKeyScanTileStateIiiLb1EEEPijEEvT_T0_PN4cuda3std3__415iterator_traitsIS8_vE10value_typeET1_i:
	.zero		928


//--------------------- .nv.constant0._ZN3cub18CUB_300001_SM_10006detail11EmptyKernelIvEEvv --------------------------
	.section	.nv.constant0._ZN3cub18CUB_300001_SM_10006detail11EmptyKernelIvEEvv,"a",@progbits
	.sectionflags	@""
	.align	4
.nv.constant0._ZN3cub18CUB_300001_SM_10006detail11EmptyKernelIvEEvv:
	.zero		896


//--------------------- SYMBOLS --------------------------

	.type		.nv.reservedSmem.offset0,@object
	.size		.nv.reservedSmem.offset0,0x4
	.type		.nv.reservedSmem.cap,@object
	.size		.nv.reservedSmem.cap,0x4
